	.target	sm_90a

	.elftype	@"ET_EXEC"


//--------------------- .note.nv.tkinfo           --------------------------
	.section	.note.nv.tkinfo,"",@"SHT_NOTE"
	.sectionflags	@"SHF_NOTE_NV_TKINFO"
	.tkinfo
        /*0018*/ 	.word	0x00000002
        /*0030*/ 	.string	""
        /*0030*/ 	.string	"ptxas"
        /*0030*/ 	.string	"Cuda compilation tools, release 13.0, V13.0.88"
        /*0030*/ 	.string	"Build cuda_13.0.r13.0/compiler.36424714_0"
        /*0030*/ 	.string	"-arch sm_90a -m 64 "



//--------------------- .note.nv.cuinfo           --------------------------
	.section	.note.nv.cuinfo,"",@"SHT_NOTE"
	.sectionflags	@"SHF_NOTE_NV_CUINFO"
        /*0018*/ 	.short	0x0002
        /*001a*/ 	.short	0x005a
        /*001c*/ 	.short	0x0082
	.zero		2


//--------------------- .nv.info                  --------------------------
	.section	.nv.info,"",@"SHT_CUDA_INFO"
	.align	4


	//----- nvinfo : EIATTR_REGCOUNT
	.align		4
        /*0000*/ 	.byte	0x04, 0x2f
        /*0002*/ 	.short	(.L_15 - .L_14)
	.align		4
.L_14:
        /*0004*/ 	.word	index@(_ZN7cutlass13device_kernelINS_4gemm6kernel13GemmUniversalIN4cute5tupleIJiiiiEEENS1_10collective13CollectiveMmaINS1_34MainloopSm90TmaGmmaWarpSpecializedILi3ENS5_IJNS4_1CILi1EEENSA_ILi2EEESB_EEENS1_32KernelTmaWarpSpecializedPingpongEEENS5_IJNSA_ILi64EEENSA_ILi128EEESG_EEENS_6half_tENS5_IJlSB_lEEESJ_SK_NS4_8TiledMMAINS4_8MMA_AtomIJNS4_4SM904GMMA26MMA_64x128x16_F32F16F16_SSILNSO_5MajorE0ELSQ_0ELNSO_7ScaleInE1ELSR_1EEEEEENS4_6LayoutINS5_IJSB_SB_SB_EEENS5_IJNSA_ILi0EEESW_SW_EEEEENS5_IJNS4_10UnderscoreESZ_SZ_EEEEENS4_23SM90_TMA_LOAD_MULTICASTENS4_14ComposedLayoutINS4_7SwizzleILi3ELi4ELi3EEENS4_18smem_ptr_flag_bitsILi16EEENSU_INS5_IJNSA_ILi8EEESG_EEENS5_IJSG_SB_EEEEEEEvNS4_8identityENS4_13SM90_TMA_LOADES1C_vS1D_EENS_8epilogue10collective6detail29Sm90TmaWarpSpecializedAdapterINS1H_15DefaultEpilogueISJ_SK_SK_NS1G_6thread17LinearCombinationISJ_Li1EffLNS1L_9ScaleType4KindE0ELNS_15FloatRoundStyleE2ESJ_EENS1_15EpilogueDefaultEEEEEvvEEEEvNT_6ParamsE)
        /*0008*/ 	.word	0x000000a8


	//----- nvinfo : EIATTR_FRAME_SIZE
	.align		4
.L_15:
        /*000c*/ 	.byte	0x04, 0x11
        /*000e*/ 	.short	(.L_17 - .L_16)
	.align		4
.L_16:
        /*0010*/ 	.word	index@(_ZN7cutlass13device_kernelINS_4gemm6kernel13GemmUniversalIN4cute5tupleIJiiiiEEENS1_10collective13CollectiveMmaINS1_34MainloopSm90TmaGmmaWarpSpecializedILi3ENS5_IJNS4_1CILi1EEENSA_ILi2EEESB_EEENS1_32KernelTmaWarpSpecializedPingpongEEENS5_IJNSA_ILi64EEENSA_ILi128EEESG_EEENS_6half_tENS5_IJlSB_lEEESJ_SK_NS4_8TiledMMAINS4_8MMA_AtomIJNS4_4SM904GMMA26MMA_64x128x16_F32F16F16_SSILNSO_5MajorE0ELSQ_0ELNSO_7ScaleInE1ELSR_1EEEEEENS4_6LayoutINS5_IJSB_SB_SB_EEENS5_IJNSA_ILi0EEESW_SW_EEEEENS5_IJNS4_10UnderscoreESZ_SZ_EEEEENS4_23SM90_TMA_LOAD_MULTICASTENS4_14ComposedLayoutINS4_7SwizzleILi3ELi4ELi3EEENS4_18smem_ptr_flag_bitsILi16EEENSU_INS5_IJNSA_ILi8EEESG_EEENS5_IJSG_SB_EEEEEEEvNS4_8identityENS4_13SM90_TMA_LOADES1C_vS1D_EENS_8epilogue10collective6detail29Sm90TmaWarpSpecializedAdapterINS1H_15DefaultEpilogueISJ_SK_SK_NS1G_6thread17LinearCombinationISJ_Li1EffLNS1L_9ScaleType4KindE0ELNS_15FloatRoundStyleE2ESJ_EENS1_15EpilogueDefaultEEEEEvvEEEEvNT_6ParamsE)
        /*0014*/ 	.word	0x00000008


	//----- nvinfo : EIATTR_MIN_STACK_SIZE
	.align		4
.L_17:
        /*0018*/ 	.byte	0x04, 0x12
        /*001a*/ 	.short	(.L_19 - .L_18)
	.align		4
.L_18:
        /*001c*/ 	.word	index@(_ZN7cutlass13device_kernelINS_4gemm6kernel13GemmUniversalIN4cute5tupleIJiiiiEEENS1_10collective13CollectiveMmaINS1_34MainloopSm90TmaGmmaWarpSpecializedILi3ENS5_IJNS4_1CILi1EEENSA_ILi2EEESB_EEENS1_32KernelTmaWarpSpecializedPingpongEEENS5_IJNSA_ILi64EEENSA_ILi128EEESG_EEENS_6half_tENS5_IJlSB_lEEESJ_SK_NS4_8TiledMMAINS4_8MMA_AtomIJNS4_4SM904GMMA26MMA_64x128x16_F32F16F16_SSILNSO_5MajorE0ELSQ_0ELNSO_7ScaleInE1ELSR_1EEEEEENS4_6LayoutINS5_IJSB_SB_SB_EEENS5_IJNSA_ILi0EEESW_SW_EEEEENS5_IJNS4_10UnderscoreESZ_SZ_EEEEENS4_23SM90_TMA_LOAD_MULTICASTENS4_14ComposedLayoutINS4_7SwizzleILi3ELi4ELi3EEENS4_18smem_ptr_flag_bitsILi16EEENSU_INS5_IJNSA_ILi8EEESG_EEENS5_IJSG_SB_EEEEEEEvNS4_8identityENS4_13SM90_TMA_LOADES1C_vS1D_EENS_8epilogue10collective6detail29Sm90TmaWarpSpecializedAdapterINS1H_15DefaultEpilogueISJ_SK_SK_NS1G_6thread17LinearCombinationISJ_Li1EffLNS1L_9ScaleType4KindE0ELNS_15FloatRoundStyleE2ESJ_EENS1_15EpilogueDefaultEEEEEvvEEEEvNT_6ParamsE)
        /*0020*/ 	.word	0x00000008
.L_19:


//--------------------- .nv.compat                --------------------------
	.section	.nv.compat,"",@"SHT_CUDA_COMPAT_INFO"
	.align	4
        /*0000*/ 	.byte	0x02, 0x09, 0x01, 0x00, 0x02, 0x02, 0x04, 0x00, 0x02, 0x05, 0x05, 0x00, 0x03, 0x07, 0x01, 0x01
        /*0010*/ 	.byte	0x02, 0x03, 0x01, 0x00, 0x02, 0x06, 0x01, 0x00, 0x04, 0x0b, 0x08, 0x00, 0x00, 0x00, 0x00, 0x00
        /*0020*/ 	.byte	0x00, 0x00, 0x00, 0x00


//--------------------- .nv.info._ZN7cutlass13device_kernelINS_4gemm6kernel13GemmUniversalIN4cute5tupleIJiiiiEEENS1_10collective13CollectiveMmaINS1_34MainloopSm90TmaGmmaWarpSpecializedILi3ENS5_IJNS4_1CILi1EEENSA_ILi2EEESB_EEENS1_32KernelTmaWarpSpecializedPingpongEEENS5_IJNSA_ILi64EEENSA_ILi128EEESG_EEENS_6half_tENS5_IJlSB_lEEESJ_SK_NS4_8TiledMMAINS4_8MMA_AtomIJNS4_4SM904GMMA26MMA_64x128x16_F32F16F16_SSILNSO_5MajorE0ELSQ_0ELNSO_7ScaleInE1ELSR_1EEEEEENS4_6LayoutINS5_IJSB_SB_SB_EEENS5_IJNSA_ILi0EEESW_SW_EEEEENS5_IJNS4_10UnderscoreESZ_SZ_EEEEENS4_23SM90_TMA_LOAD_MULTICASTENS4_14ComposedLayoutINS4_7SwizzleILi3ELi4ELi3EEENS4_18smem_ptr_flag_bitsILi16EEENSU_INS5_IJNSA_ILi8EEESG_EEENS5_IJSG_SB_EEEEEEEvNS4_8identityENS4_13SM90_TMA_LOADES1C_vS1D_EENS_8epilogue10collective6detail29Sm90TmaWarpSpecializedAdapterINS1H_15DefaultEpilogueISJ_SK_SK_NS1G_6thread17LinearCombinationISJ_Li1EffLNS1L_9ScaleType4KindE0ELNS_15FloatRoundStyleE2ESJ_EENS1_15EpilogueDefaultEEEEEvvEEEEvNT_6ParamsE --------------------------
	.section	.nv.info._ZN7cutlass13device_kernelINS_4gemm6kernel13GemmUniversalIN4cute5tupleIJiiiiEEENS1_10collective13CollectiveMmaINS1_34MainloopSm90TmaGmmaWarpSpecializedILi3ENS5_IJNS4_1CILi1EEENSA_ILi2EEESB_EEENS1_32KernelTmaWarpSpecializedPingpongEEENS5_IJNSA_ILi64EEENSA_ILi128EEESG_EEENS_6half_tENS5_IJlSB_lEEESJ_SK_NS4_8TiledMMAINS4_8MMA_AtomIJNS4_4SM904GMMA26MMA_64x128x16_F32F16F16_SSILNSO_5MajorE0ELSQ_0ELNSO_7ScaleInE1ELSR_1EEEEEENS4_6LayoutINS5_IJSB_SB_SB_EEENS5_IJNSA_ILi0EEESW_SW_EEEEENS5_IJNS4_10UnderscoreESZ_SZ_EEEEENS4_23SM90_TMA_LOAD_MULTICASTENS4_14ComposedLayoutINS4_7SwizzleILi3ELi4ELi3EEENS4_18smem_ptr_flag_bitsILi16EEENSU_INS5_IJNSA_ILi8EEESG_EEENS5_IJSG_SB_EEEEEEEvNS4_8identityENS4_13SM90_TMA_LOADES1C_vS1D_EENS_8epilogue10collective6detail29Sm90TmaWarpSpecializedAdapterINS1H_15DefaultEpilogueISJ_SK_SK_NS1G_6thread17LinearCombinationISJ_Li1EffLNS1L_9ScaleType4KindE0ELNS_15FloatRoundStyleE2ESJ_EENS1_15EpilogueDefaultEEEEEvvEEEEvNT_6ParamsE,"",@"SHT_CUDA_INFO"
	.sectionflags	@""
	.align	4


	//----- nvinfo : EIATTR_CUDA_API_VERSION
	.align		4
        /*0000*/ 	.byte	0x04, 0x37
        /*0002*/ 	.short	(.L_21 - .L_20)
.L_20:
        /*0004*/ 	.word	0x00000082


	//----- nvinfo : EIATTR_KPARAM_INFO
	.align		4
.L_21:
        /*0008*/ 	.byte	0x04, 0x17
        /*000a*/ 	.short	(.L_23 - .L_22)
.L_22:
        /*000c*/ 	.word	0x00000000
        /*0010*/ 	.short	0x0000
        /*0012*/ 	.short	0x0070
        /*0014*/ 	.byte	0x00, 0xf0, 0x01, 0x10


	//----- nvinfo : EIATTR_SPARSE_MMA_MASK
	.align		4
.L_23:
        /*0018*/ 	.byte	0x03, 0x50
        /*001a*/ 	.short	0x0000


	//----- nvinfo : EIATTR_MAXREG_COUNT
	.align		4
        /*001c*/ 	.byte	0x03, 0x1b
        /*001e*/ 	.short	0x00a8


	//----- nvinfo : EIATTR_NUM_BARRIERS
	.align		4
        /*0020*/ 	.byte	0x02, 0x4c
        /*0022*/ 	.byte	0x01
	.zero		1


	//----- nvinfo : EIATTR_EXTERNS
	.align		4
        /*0024*/ 	.byte	0x04, 0x0f
        /*0026*/ 	.short	(.L_25 - .L_24)


	//   ....[0]....
	.align		4
.L_24:
        /*0028*/ 	.word	index@(__assertfail)


	//----- nvinfo : EIATTR_ANNOTATIONS
	.align		4
.L_25:
        /*002c*/ 	.byte	0x04, 0x55
        /*002e*/ 	.short	(.L_27 - .L_26)


	//   ....[0]....
.L_26:
        /*0030*/ 	.word	0x00000001
        /*0034*/ 	.byte	0x20, 0x0d, 0x00, 0x00, 0x01, 0x00, 0x00, 0x00, 0xd0, 0x13, 0x00, 0x00, 0x01, 0x00, 0x00, 0x00
        /*0044*/ 	.byte	0xd0, 0x62, 0x00, 0x00, 0x01, 0x00, 0x00, 0x00, 0x00, 0x6f, 0x00, 0x00


	//----- nvinfo : EIATTR_MERCURY_ISA_VERSION
	.align		4
.L_27:
        /*0050*/ 	.byte	0x03, 0x5f
        /*0052*/ 	.short	0x0101


	//----- nvinfo : EIATTR_INT_WARP_WIDE_INSTR_OFFSETS
	.align		4
        /*0054*/ 	.byte	0x04, 0x31
        /*0056*/ 	.short	(.L_29 - .L_28)


	//   ....[0]....
.L_28:
        /*0058*/ 	.word	0x000004e0


	//   ....[1]....
        /*005c*/ 	.word	0x00000520


	//   ....[2]....
        /*0060*/ 	.word	0x00000650


	//   ....[3]....
        /*0064*/ 	.word	0x00000660


	//   ....[4]....
        /*0068*/ 	.word	0x00000670


	//   ....[5]....
        /*006c*/ 	.word	0x00000680


	//   ....[6]....
        /*0070*/ 	.word	0x00000740


	//   ....[7]....
        /*0074*/ 	.word	0x00000780


	//   ....[8]....
        /*0078*/ 	.word	0x00002090


	//----- nvinfo : EIATTR_COOP_GROUP_MASK_REGIDS
	.align		4
.L_29:
        /*007c*/ 	.byte	0x04, 0x29
        /*007e*/ 	.short	(.L_31 - .L_30)


	//   ....[0]....
.L_30:
        /*0080*/ 	.word	0xffffffff


	//   ....[1]....
        /*0084*/ 	.word	0xffffffff


	//   ....[2]....
        /*0088*/ 	.word	0xffffffff


	//   ....[3]....
        /*008c*/ 	.word	0xffffffff


	//   ....[4]....
        /*0090*/ 	.word	0xffffffff


	//   ....[5]....
        /*0094*/ 	.word	0xffffffff


	//   ....[6]....
        /*0098*/ 	.word	0xffffffff


	//----- nvinfo : EIATTR_COOP_GROUP_INSTR_OFFSETS
	.align		4
.L_31:
        /*009c*/ 	.byte	0x04, 0x28
        /*009e*/ 	.short	(.L_33 - .L_32)


	//   ....[0]....
.L_32:
        /*00a0*/ 	.word	0x00000070


	//   ....[1]....
        /*00a4*/ 	.word	0x00000080


	//   ....[2]....
        /*00a8*/ 	.word	0x00000140


	//   ....[3]....
        /*00ac*/ 	.word	0x000002c0


	//   ....[4]....
        /*00b0*/ 	.word	0x00000300


	//   ....[5]....
        /*00b4*/ 	.word	0x00000390


	//   ....[6]....
        /*00b8*/ 	.word	0x000008d0


	//----- nvinfo : EIATTR_REG_RECONFIG
	.align		4
.L_33:
        /*00bc*/ 	.byte	0x01, 0x54
	.zero		2


	//----- nvinfo : EIATTR_SYSCALL_OFFSETS
	.align		4
        /*00c0*/ 	.byte	0x04, 0x46
        /*00c2*/ 	.short	(.L_35 - .L_34)


	//   ....[0]....
.L_34:
        /*00c4*/ 	.word	0x00001840


	//----- nvinfo : EIATTR_MBARRIER_INSTR_OFFSETS
	.align		4
.L_35:
        /*00c8*/ 	.byte	0x04, 0x39
        /*00ca*/ 	.short	(.L_37 - .L_36)


	//   ....[0]....
.L_36:
        /*00cc*/ 	.word	0x00000250
        /*00d0*/ 	.word	0x000000ff
        /*00d4*/ 	.word	0x00000000
        /*00d8*/ 	.short	0x0100
        /*00da*/ 	.byte	0x08
	.zero		1


	//   ....[1]....
        /*00dc*/ 	.word	0x00000260
        /*00e0*/ 	.word	0x000000ff
        /*00e4*/ 	.word	0x00000018
        /*00e8*/ 	.short	0x0100
        /*00ea*/ 	.byte	0x08
	.zero		1


	//   ....[2]....
        /*00ec*/ 	.word	0x00000270
        /*00f0*/ 	.word	0x000000ff
        /*00f4*/ 	.word	0x00000008
        /*00f8*/ 	.short	0x0100
        /*00fa*/ 	.byte	0x08
	.zero		1


	//   ....[3]....
        /*00fc*/ 	.word	0x00000280
        /*0100*/ 	.word	0x000000ff
        /*0104*/ 	.word	0x00000020
        /*0108*/ 	.short	0x0100
        /*010a*/ 	.byte	0x08
	.zero		1


	//   ....[4]....
        /*010c*/ 	.word	0x00000290
        /*0110*/ 	.word	0x000000ff
        /*0114*/ 	.word	0x00000010
        /*0118*/ 	.short	0x0100
        /*011a*/ 	.byte	0x08
	.zero		1


	//   ....[5]....
        /*011c*/ 	.word	0x000002a0
        /*0120*/ 	.word	0x000000ff
        /*0124*/ 	.word	0x00000028
        /*0128*/ 	.short	0x0100
        /*012a*/ 	.byte	0x08
	.zero		1


	//   ....[6]....
        /*012c*/ 	.word	0x000007b0
        /*0130*/ 	.word	0x000000ff
        /*0134*/ 	.word	0x00000060
        /*0138*/ 	.short	0x0100
        /*013a*/ 	.byte	0x08
	.zero		1


	//   ....[7]....
        /*013c*/ 	.word	0x00000830
        /*0140*/ 	.word	0x000000ff
        /*0144*/ 	.word	0x00000068
        /*0148*/ 	.short	0x0100
        /*014a*/ 	.byte	0x08
	.zero		1


	//   ....[8]....
        /*014c*/ 	.word	0x00000850
        /*0150*/ 	.word	0x000000ff
        /*0154*/ 	.word	0x00000040
        /*0158*/ 	.short	0x0100
        /*015a*/ 	.byte	0x09
	.zero		1


	//   ....[9]....
        /*015c*/ 	.word	0x00000860
        /*0160*/ 	.word	0x000000ff
        /*0164*/ 	.word	0x00000048
        /*0168*/ 	.short	0x0100
        /*016a*/ 	.byte	0x09
	.zero		1


	//   ....[10]....
        /*016c*/ 	.word	0x00000870
        /*0170*/ 	.word	0x000000ff
        /*0174*/ 	.word	0x00000050
        /*0178*/ 	.short	0x0100
        /*017a*/ 	.byte	0x09
	.zero		1


	//   ....[11]....
        /*017c*/ 	.word	0x00000880
        /*0180*/ 	.word	0x000000ff
        /*0184*/ 	.word	0x00000058
        /*0188*/ 	.short	0x0100
        /*018a*/ 	.byte	0x09
	.zero		1


	//   ....[12]....
        /*018c*/ 	.word	0x00001700
        /*0190*/ 	.word	0x000000ff
        /*0194*/ 	.word	0xfffffff8
        /*0198*/ 	.short	0x010a
        /*019a*/ 	.byte	0x2b
	.zero		1


	//   ....[13]....
        /*019c*/ 	.word	0x000018c0
        /*01a0*/ 	.word	0x00000003
        /*01a4*/ 	.word	0x00000000
        /*01a8*/ 	.short	0x010a
        /*01aa*/ 	.byte	0x3f
	.zero		1


	//   ....[14]....
        /*01ac*/ 	.word	0x00001920
        /*01b0*/ 	.word	0x00000003
        /*01b4*/ 	.word	0x00000000
        /*01b8*/ 	.short	0x010a
        /*01ba*/ 	.byte	0x3f
	.zero		1


	//   ....[15]....
        /*01bc*/ 	.word	0x00001c80
        /*01c0*/ 	.word	0x000000ff
        /*01c4*/ 	.word	0x00000000
        /*01c8*/ 	.short	0x010a
        /*01ca*/ 	.byte	0x04
	.zero		1


	//   ....[16]....
        /*01cc*/ 	.word	0x00001cc0
        /*01d0*/ 	.word	0x000000ff
        /*01d4*/ 	.word	0x00000000
        /*01d8*/ 	.short	0x010a
        /*01da*/ 	.byte	0x04
	.zero		1


	//   ....[17]....
        /*01dc*/ 	.word	0x00001f20
        /*01e0*/ 	.word	0x00000005
        /*01e4*/ 	.word	0x00000000
        /*01e8*/ 	.short	0x0101
        /*01ea*/ 	.byte	0x3f
	.zero		1


	//   ....[18]....
        /*01ec*/ 	.word	0x00002030
        /*01f0*/ 	.word	0x00000003
        /*01f4*/ 	.word	0x00000000
        /*01f8*/ 	.short	0x0101
        /*01fa*/ 	.byte	0x2e
	.zero		1


	//   ....[19]....
        /*01fc*/ 	.word	0x00002130
        /*0200*/ 	.word	0x00000003
        /*0204*/ 	.word	0x00000000
        /*0208*/ 	.short	0x0101
        /*020a*/ 	.byte	0x3f
	.zero		1


	//   ....[20]....
        /*020c*/ 	.word	0x000021b0
        /*0210*/ 	.word	0x000000ff
        /*0214*/ 	.word	0x00000008
        /*0218*/ 	.short	0x010a
        /*021a*/ 	.byte	0x2b
	.zero		1


	//   ....[21]....
        /*021c*/ 	.word	0x00006310
        /*0220*/ 	.word	0x00000000
        /*0224*/ 	.word	0x00000000
        /*0228*/ 	.short	0x0101
        /*022a*/ 	.byte	0x2e
	.zero		1


	//   ....[22]....
        /*022c*/ 	.word	0x00006c40
        /*0230*/ 	.word	0x0000000e
        /*0234*/ 	.word	0x00000018
        /*0238*/ 	.short	0x010a
        /*023a*/ 	.byte	0x3f
	.zero		1


	//   ....[23]....
        /*023c*/ 	.word	0x00007030
        /*0240*/ 	.word	0x00000006
        /*0244*/ 	.word	0x00000068
        /*0248*/ 	.short	0x0101
        /*024a*/ 	.byte	0x3f
	.zero		1


	//   ....[24]....
        /*024c*/ 	.word	0x00007750
        /*0250*/ 	.word	0x00000007
        /*0254*/ 	.word	0x00000000
        /*0258*/ 	.short	0x010a
        /*025a*/ 	.byte	0x3f
	.zero		1


	//   ....[25]....
        /*025c*/ 	.word	0x000077d0
        /*0260*/ 	.word	0x00000004
        /*0264*/ 	.word	0x00000000
        /*0268*/ 	.short	0x010a
        /*026a*/ 	.byte	0x3f
	.zero		1


	//   ....[26]....
        /*026c*/ 	.word	0x00007860
        /*0270*/ 	.word	0x00000005
        /*0274*/ 	.word	0x00000000
        /*0278*/ 	.short	0x010a
        /*027a*/ 	.byte	0x3f
	.zero		1


	//   ....[27]....
        /*027c*/ 	.word	0x000078d0
        /*0280*/ 	.word	0x00000003
        /*0284*/ 	.word	0xfffffff8
        /*0288*/ 	.short	0x010a
        /*028a*/ 	.byte	0x3f
	.zero		1


	//   ....[28]....
        /*028c*/ 	.word	0x00007920
        /*0290*/ 	.word	0x00000003
        /*0294*/ 	.word	0x00000000
        /*0298*/ 	.short	0x010a
        /*029a*/ 	.byte	0x3f
	.zero		1


	//   ....[29]....
        /*029c*/ 	.word	0x00007980
        /*02a0*/ 	.word	0x00000005
        /*02a4*/ 	.word	0x00000000
        /*02a8*/ 	.short	0x010a
        /*02aa*/ 	.byte	0x3f
	.zero		1


	//   ....[30]....
        /*02ac*/ 	.word	0x000079e0
        /*02b0*/ 	.word	0x00000003
        /*02b4*/ 	.word	0x00000008
        /*02b8*/ 	.short	0x010a
        /*02ba*/ 	.byte	0x3f
	.zero		1


	//   ....[31]....
        /*02bc*/ 	.word	0x00007ab0
        /*02c0*/ 	.word	0x0000000e
        /*02c4*/ 	.word	0x00000018
        /*02c8*/ 	.short	0x010a
        /*02ca*/ 	.byte	0x3f
	.zero		1


	//   ....[32]....
        /*02cc*/ 	.word	0x00007b80
        /*02d0*/ 	.word	0x00000007
        /*02d4*/ 	.word	0x00000000
        /*02d8*/ 	.short	0x010a
        /*02da*/ 	.byte	0x3f
	.zero		1


	//   ....[33]....
        /*02dc*/ 	.word	0x00007bd0
        /*02e0*/ 	.word	0x00000004
        /*02e4*/ 	.word	0x00000000
        /*02e8*/ 	.short	0x010a
        /*02ea*/ 	.byte	0x3f
	.zero		1


	//----- nvinfo : EIATTR_NUM_MBARRIERS
	.align		4
.L_37:
        /*02ec*/ 	.byte	0x03, 0x38
        /*02ee*/ 	.short	0x000c


	//----- nvinfo : EIATTR_EXIT_INSTR_OFFSETS
	.align		4
        /*02f0*/ 	.byte	0x04, 0x1c
        /*02f2*/ 	.short	(.L_39 - .L_38)


	//   ....[0]....
.L_38:
        /*02f4*/ 	.word	0x00001360


	//   ....[1]....
        /*02f8*/ 	.word	0x000013c0


	//   ....[2]....
        /*02fc*/ 	.word	0x00006930


	//   ....[3]....
        /*0300*/ 	.word	0x00006960


	//   ....[4]....
        /*0304*/ 	.word	0x000078b0


	//----- nvinfo : EIATTR_MAX_THREADS
	.align		4
.L_39:
        /*0308*/ 	.byte	0x04, 0x05
        /*030a*/ 	.short	(.L_41 - .L_40)
.L_40:
        /*030c*/ 	.word	0x00000180
        /*0310*/ 	.word	0x00000001
        /*0314*/ 	.word	0x00000001


	//----- nvinfo : EIATTR_CRS_STACK_SIZE
	.align		4
.L_41:
        /*0318*/ 	.byte	0x04, 0x1e
        /*031a*/ 	.short	(.L_43 - .L_42)
.L_42:
        /*031c*/ 	.word	0x00000000


	//----- nvinfo : EIATTR_CBANK_PARAM_SIZE
	.align		4
.L_43:
        /*0320*/ 	.byte	0x03, 0x19
        /*0322*/ 	.short	0x0470


	//----- nvinfo : EIATTR_PARAM_CBANK
	.align		4
        /*0324*/ 	.byte	0x04, 0x0a
        /*0326*/ 	.short	(.L_45 - .L_44)
	.align		4
.L_44:
        /*0328*/ 	.word	index@(.nv.constant0._ZN7cutlass13device_kernelINS_4gemm6kernel13GemmUniversalIN4cute5tupleIJiiiiEEENS1_10collective13CollectiveMmaINS1_34MainloopSm90TmaGmmaWarpSpecializedILi3ENS5_IJNS4_1CILi1EEENSA_ILi2EEESB_EEENS1_32KernelTmaWarpSpecializedPingpongEEENS5_IJNSA_ILi64EEENSA_ILi128EEESG_EEENS_6half_tENS5_IJlSB_lEEESJ_SK_NS4_8TiledMMAINS4_8MMA_AtomIJNS4_4SM904GMMA26MMA_64x128x16_F32F16F16_SSILNSO_5MajorE0ELSQ_0ELNSO_7ScaleInE1ELSR_1EEEEEENS4_6LayoutINS5_IJSB_SB_SB_EEENS5_IJNSA_ILi0EEESW_SW_EEEEENS5_IJNS4_10UnderscoreESZ_SZ_EEEEENS4_23SM90_TMA_LOAD_MULTICASTENS4_14ComposedLayoutINS4_7SwizzleILi3ELi4ELi3EEENS4_18smem_ptr_flag_bitsILi16EEENSU_INS5_IJNSA_ILi8EEESG_EEENS5_IJSG_SB_EEEEEEEvNS4_8identityENS4_13SM90_TMA_LOADES1C_vS1D_EENS_8epilogue10collective6detail29Sm90TmaWarpSpecializedAdapterINS1H_15DefaultEpilogueISJ_SK_SK_NS1G_6thread17LinearCombinationISJ_Li1EffLNS1L_9ScaleType4KindE0ELNS_15FloatRoundStyleE2ESJ_EENS1_15EpilogueDefaultEEEEEvvEEEEvNT_6ParamsE)
        /*032c*/ 	.short	0x0210
        /*032e*/ 	.short	0x0470


	//----- nvinfo : EIATTR_SW_WAR
	.align		4
.L_45:
        /*0330*/ 	.byte	0x04, 0x36
        /*0332*/ 	.short	(.L_47 - .L_46)
.L_46:
        /*0334*/ 	.word	0x00000008
.L_47:


//--------------------- .nv.callgraph             --------------------------
	.section	.nv.callgraph,"",@"SHT_CUDA_CALLGRAPH"
	.align	4
	.sectionentsize	8
	.align		4
        /*0000*/ 	.word	0x00000000
	.align		4
        /*0004*/ 	.word	0xffffffff
	.align		4
        /*0008*/ 	.word	index@(_ZN7cutlass13device_kernelINS_4gemm6kernel13GemmUniversalIN4cute5tupleIJiiiiEEENS1_10collective13CollectiveMmaINS1_34MainloopSm90TmaGmmaWarpSpecializedILi3ENS5_IJNS4_1CILi1EEENSA_ILi2EEESB_EEENS1_32KernelTmaWarpSpecializedPingpongEEENS5_IJNSA_ILi64EEENSA_ILi128EEESG_EEENS_6half_tENS5_IJlSB_lEEESJ_SK_NS4_8TiledMMAINS4_8MMA_AtomIJNS4_4SM904GMMA26MMA_64x128x16_F32F16F16_SSILNSO_5MajorE0ELSQ_0ELNSO_7ScaleInE1ELSR_1EEEEEENS4_6LayoutINS5_IJSB_SB_SB_EEENS5_IJNSA_ILi0EEESW_SW_EEEEENS5_IJNS4_10UnderscoreESZ_SZ_EEEEENS4_23SM90_TMA_LOAD_MULTICASTENS4_14ComposedLayoutINS4_7SwizzleILi3ELi4ELi3EEENS4_18smem_ptr_flag_bitsILi16EEENSU_INS5_IJNSA_ILi8EEESG_EEENS5_IJSG_SB_EEEEEEEvNS4_8identityENS4_13SM90_TMA_LOADES1C_vS1D_EENS_8epilogue10collective6detail29Sm90TmaWarpSpecializedAdapterINS1H_15DefaultEpilogueISJ_SK_SK_NS1G_6thread17LinearCombinationISJ_Li1EffLNS1L_9ScaleType4KindE0ELNS_15FloatRoundStyleE2ESJ_EENS1_15EpilogueDefaultEEEEEvvEEEEvNT_6ParamsE)
	.align		4
        /*000c*/ 	.word	index@(__assertfail)
	.align		4
        /*0010*/ 	.word	0x00000000
	.align		4
        /*0014*/ 	.word	0xfffffffe
	.align		4
        /*0018*/ 	.word	0x00000000
	.align		4
        /*001c*/ 	.word	0xfffffffd
	.align		4
        /*0020*/ 	.word	0x00000000
	.align		4
        /*0024*/ 	.word	0xfffffffc


//--------------------- .nv.constant4             --------------------------
	.section	.nv.constant4,"a",@progbits
	.align	8
	.align		8
.nv.constant4:
        /*0000*/ 	.dword	__assertfail
	.align		8
        /*0008*/ 	.dword	__unnamed_1
	.align		8
        /*0010*/ 	.dword	_ZN39_INTERNAL_f541f2b8_4_k_cu_ccb46ab2_27544cuda3std3__45__cpo5beginE
	.align		8
        /*0018*/ 	.dword	_ZN39_INTERNAL_f541f2b8_4_k_cu_ccb46ab2_27544cuda3std3__45__cpo3endE
	.align		8
        /*0020*/ 	.dword	_ZN39_INTERNAL_f541f2b8_4_k_cu_ccb46ab2_27544cuda3std3__45__cpo6cbeginE
	.align		8
        /*0028*/ 	.dword	_ZN39_INTERNAL_f541f2b8_4_k_cu_ccb46ab2_27544cuda3std3__45__cpo4cendE
	.align		8
        /*0030*/ 	.dword	_ZN39_INTERNAL_f541f2b8_4_k_cu_ccb46ab2_27544cuda3std3__441_GLOBAL__N__f541f2b8_4_k_cu_ccb46ab2_27546ignoreE
	.align		8
        /*0038*/ 	.dword	_ZN39_INTERNAL_f541f2b8_4_k_cu_ccb46ab2_27544cuda3std3__419piecewise_constructE
	.align		8
        /*0040*/ 	.dword	_ZN39_INTERNAL_f541f2b8_4_k_cu_ccb46ab2_27544cuda3std3__48in_placeE
	.align		8
        /*0048*/ 	.dword	_ZN39_INTERNAL_f541f2b8_4_k_cu_ccb46ab2_27544cuda3std6ranges3__45__cpo4swapE
	.align		8
        /*0050*/ 	.dword	_ZN39_INTERNAL_f541f2b8_4_k_cu_ccb46ab2_27544cuda3std6ranges3__45__cpo9iter_moveE
	.align		8
        /*0058*/ 	.dword	_ZN39_INTERNAL_f541f2b8_4_k_cu_ccb46ab2_27544cute7productE
	.align		8
        /*0060*/ 	.dword	_ZN39_INTERNAL_f541f2b8_4_k_cu_ccb46ab2_27544cute1_E
	.align		8
        /*0068*/ 	.dword	$str$22
	.align		8
        /*0070*/ 	.dword	$str$23


//--------------------- .text._ZN7cutlass13device_kernelINS_4gemm6kernel13GemmUniversalIN4cute5tupleIJiiiiEEENS1_10collective13CollectiveMmaINS1_34MainloopSm90TmaGmmaWarpSpecializedILi3ENS5_IJNS4_1CILi1EEENSA_ILi2EEESB_EEENS1_32KernelTmaWarpSpecializedPingpongEEENS5_IJNSA_ILi64EEENSA_ILi128EEESG_EEENS_6half_tENS5_IJlSB_lEEESJ_SK_NS4_8TiledMMAINS4_8MMA_AtomIJNS4_4SM904GMMA26MMA_64x128x16_F32F16F16_SSILNSO_5MajorE0ELSQ_0ELNSO_7ScaleInE1ELSR_1EEEEEENS4_6LayoutINS5_IJSB_SB_SB_EEENS5_IJNSA_ILi0EEESW_SW_EEEEENS5_IJNS4_10UnderscoreESZ_SZ_EEEEENS4_23SM90_TMA_LOAD_MULTICASTENS4_14ComposedLayoutINS4_7SwizzleILi3ELi4ELi3EEENS4_18smem_ptr_flag_bitsILi16EEENSU_INS5_IJNSA_ILi8EEESG_EEENS5_IJSG_SB_EEEEEEEvNS4_8identityENS4_13SM90_TMA_LOADES1C_vS1D_EENS_8epilogue10collective6detail29Sm90TmaWarpSpecializedAdapterINS1H_15DefaultEpilogueISJ_SK_SK_NS1G_6thread17LinearCombinationISJ_Li1EffLNS1L_9ScaleType4KindE0ELNS_15FloatRoundStyleE2ESJ_EENS1_15EpilogueDefaultEEEEEvvEEEEvNT_6ParamsE --------------------------
	.section	.text._ZN7cutlass13device_kernelINS_4gemm6kernel13GemmUniversalIN4cute5tupleIJiiiiEEENS1_10collective13CollectiveMmaINS1_34MainloopSm90TmaGmmaWarpSpecializedILi3ENS5_IJNS4_1CILi1EEENSA_ILi2EEESB_EEENS1_32KernelTmaWarpSpecializedPingpongEEENS5_IJNSA_ILi64EEENSA_ILi128EEESG_EEENS_6half_tENS5_IJlSB_lEEESJ_SK_NS4_8TiledMMAINS4_8MMA_AtomIJNS4_4SM904GMMA26MMA_64x128x16_F32F16F16_SSILNSO_5MajorE0ELSQ_0ELNSO_7ScaleInE1ELSR_1EEEEEENS4_6LayoutINS5_IJSB_SB_SB_EEENS5_IJNSA_ILi0EEESW_SW_EEEEENS5_IJNS4_10UnderscoreESZ_SZ_EEEEENS4_23SM90_TMA_LOAD_MULTICASTENS4_14ComposedLayoutINS4_7SwizzleILi3ELi4ELi3EEENS4_18smem_ptr_flag_bitsILi16EEENSU_INS5_IJNSA_ILi8EEESG_EEENS5_IJSG_SB_EEEEEEEvNS4_8identityENS4_13SM90_TMA_LOADES1C_vS1D_EENS_8epilogue10collective6detail29Sm90TmaWarpSpecializedAdapterINS1H_15DefaultEpilogueISJ_SK_SK_NS1G_6thread17LinearCombinationISJ_Li1EffLNS1L_9ScaleType4KindE0ELNS_15FloatRoundStyleE2ESJ_EENS1_15EpilogueDefaultEEEEEvvEEEEvNT_6ParamsE,"ax",@progbits
	.align	128
.text._ZN7cutlass13device_kernelINS_4gemm6kernel13GemmUniversalIN4cute5tupleIJiiiiEEENS1_10collective13CollectiveMmaINS1_34MainloopSm90TmaGmmaWarpSpecializedILi3ENS5_IJNS4_1CILi1EEENSA_ILi2EEESB_EEENS1_32KernelTmaWarpSpecializedPingpongEEENS5_IJNSA_ILi64EEENSA_ILi128EEESG_EEENS_6half_tENS5_IJlSB_lEEESJ_SK_NS4_8TiledMMAINS4_8MMA_AtomIJNS4_4SM904GMMA26MMA_64x128x16_F32F16F16_SSILNSO_5MajorE0ELSQ_0ELNSO_7ScaleInE1ELSR_1EEEEEENS4_6LayoutINS5_IJSB_SB_SB_EEENS5_IJNSA_ILi0EEESW_SW_EEEEENS5_IJNS4_10UnderscoreESZ_SZ_EEEEENS4_23SM90_TMA_LOAD_MULTICASTENS4_14ComposedLayoutINS4_7SwizzleILi3ELi4ELi3EEENS4_18smem_ptr_flag_bitsILi16EEENSU_INS5_IJNSA_ILi8EEESG_EEENS5_IJSG_SB_EEEEEEEvNS4_8identityENS4_13SM90_TMA_LOADES1C_vS1D_EENS_8epilogue10collective6detail29Sm90TmaWarpSpecializedAdapterINS1H_15DefaultEpilogueISJ_SK_SK_NS1G_6thread17LinearCombinationISJ_Li1EffLNS1L_9ScaleType4KindE0ELNS_15FloatRoundStyleE2ESJ_EENS1_15EpilogueDefaultEEEEEvvEEEEvNT_6ParamsE:
        .type           _ZN7cutlass13device_kernelINS_4gemm6kernel13GemmUniversalIN4cute5tupleIJiiiiEEENS1_10collective13CollectiveMmaINS1_34MainloopSm90TmaGmmaWarpSpecializedILi3ENS5_IJNS4_1CILi1EEENSA_ILi2EEESB_EEENS1_32KernelTmaWarpSpecializedPingpongEEENS5_IJNSA_ILi64EEENSA_ILi128EEESG_EEENS_6half_tENS5_IJlSB_lEEESJ_SK_NS4_8TiledMMAINS4_8MMA_AtomIJNS4_4SM904GMMA26MMA_64x128x16_F32F16F16_SSILNSO_5MajorE0ELSQ_0ELNSO_7ScaleInE1ELSR_1EEEEEENS4_6LayoutINS5_IJSB_SB_SB_EEENS5_IJNSA_ILi0EEESW_SW_EEEEENS5_IJNS4_10UnderscoreESZ_SZ_EEEEENS4_23SM90_TMA_LOAD_MULTICASTENS4_14ComposedLayoutINS4_7SwizzleILi3ELi4ELi3EEENS4_18smem_ptr_flag_bitsILi16EEENSU_INS5_IJNSA_ILi8EEESG_EEENS5_IJSG_SB_EEEEEEEvNS4_8identityENS4_13SM90_TMA_LOADES1C_vS1D_EENS_8epilogue10collective6detail29Sm90TmaWarpSpecializedAdapterINS1H_15DefaultEpilogueISJ_SK_SK_NS1G_6thread17LinearCombinationISJ_Li1EffLNS1L_9ScaleType4KindE0ELNS_15FloatRoundStyleE2ESJ_EENS1_15EpilogueDefaultEEEEEvvEEEEvNT_6ParamsE,@function
        .size           _ZN7cutlass13device_kernelINS_4gemm6kernel13GemmUniversalIN4cute5tupleIJiiiiEEENS1_10collective13CollectiveMmaINS1_34MainloopSm90TmaGmmaWarpSpecializedILi3ENS5_IJNS4_1CILi1EEENSA_ILi2EEESB_EEENS1_32KernelTmaWarpSpecializedPingpongEEENS5_IJNSA_ILi64EEENSA_ILi128EEESG_EEENS_6half_tENS5_IJlSB_lEEESJ_SK_NS4_8TiledMMAINS4_8MMA_AtomIJNS4_4SM904GMMA26MMA_64x128x16_F32F16F16_SSILNSO_5MajorE0ELSQ_0ELNSO_7ScaleInE1ELSR_1EEEEEENS4_6LayoutINS5_IJSB_SB_SB_EEENS5_IJNSA_ILi0EEESW_SW_EEEEENS5_IJNS4_10UnderscoreESZ_SZ_EEEEENS4_23SM90_TMA_LOAD_MULTICASTENS4_14ComposedLayoutINS4_7SwizzleILi3ELi4ELi3EEENS4_18smem_ptr_flag_bitsILi16EEENSU_INS5_IJNSA_ILi8EEESG_EEENS5_IJSG_SB_EEEEEEEvNS4_8identityENS4_13SM90_TMA_LOADES1C_vS1D_EENS_8epilogue10collective6detail29Sm90TmaWarpSpecializedAdapterINS1H_15DefaultEpilogueISJ_SK_SK_NS1G_6thread17LinearCombinationISJ_Li1EffLNS1L_9ScaleType4KindE0ELNS_15FloatRoundStyleE2ESJ_EENS1_15EpilogueDefaultEEEEEvvEEEEvNT_6ParamsE,(.L_x_199 - _ZN7cutlass13device_kernelINS_4gemm6kernel13GemmUniversalIN4cute5tupleIJiiiiEEENS1_10collective13CollectiveMmaINS1_34MainloopSm90TmaGmmaWarpSpecializedILi3ENS5_IJNS4_1CILi1EEENSA_ILi2EEESB_EEENS1_32KernelTmaWarpSpecializedPingpongEEENS5_IJNSA_ILi64EEENSA_ILi128EEESG_EEENS_6half_tENS5_IJlSB_lEEESJ_SK_NS4_8TiledMMAINS4_8MMA_AtomIJNS4_4SM904GMMA26MMA_64x128x16_F32F16F16_SSILNSO_5MajorE0ELSQ_0ELNSO_7ScaleInE1ELSR_1EEEEEENS4_6LayoutINS5_IJSB_SB_SB_EEENS5_IJNSA_ILi0EEESW_SW_EEEEENS5_IJNS4_10UnderscoreESZ_SZ_EEEEENS4_23SM90_TMA_LOAD_MULTICASTENS4_14ComposedLayoutINS4_7SwizzleILi3ELi4ELi3EEENS4_18smem_ptr_flag_bitsILi16EEENSU_INS5_IJNSA_ILi8EEESG_EEENS5_IJSG_SB_EEEEEEEvNS4_8identityENS4_13SM90_TMA_LOADES1C_vS1D_EENS_8epilogue10collective6detail29Sm90TmaWarpSpecializedAdapterINS1H_15DefaultEpilogueISJ_SK_SK_NS1G_6thread17LinearCombinationISJ_Li1EffLNS1L_9ScaleType4KindE0ELNS_15FloatRoundStyleE2ESJ_EENS1_15EpilogueDefaultEEEEEvvEEEEvNT_6ParamsE)
        .other          _ZN7cutlass13device_kernelINS_4gemm6kernel13GemmUniversalIN4cute5tupleIJiiiiEEENS1_10collective13CollectiveMmaINS1_34MainloopSm90TmaGmmaWarpSpecializedILi3ENS5_IJNS4_1CILi1EEENSA_ILi2EEESB_EEENS1_32KernelTmaWarpSpecializedPingpongEEENS5_IJNSA_ILi64EEENSA_ILi128EEESG_EEENS_6half_tENS5_IJlSB_lEEESJ_SK_NS4_8TiledMMAINS4_8MMA_AtomIJNS4_4SM904GMMA26MMA_64x128x16_F32F16F16_SSILNSO_5MajorE0ELSQ_0ELNSO_7ScaleInE1ELSR_1EEEEEENS4_6LayoutINS5_IJSB_SB_SB_EEENS5_IJNSA_ILi0EEESW_SW_EEEEENS5_IJNS4_10UnderscoreESZ_SZ_EEEEENS4_23SM90_TMA_LOAD_MULTICASTENS4_14ComposedLayoutINS4_7SwizzleILi3ELi4ELi3EEENS4_18smem_ptr_flag_bitsILi16EEENSU_INS5_IJNSA_ILi8EEESG_EEENS5_IJSG_SB_EEEEEEEvNS4_8identityENS4_13SM90_TMA_LOADES1C_vS1D_EENS_8epilogue10collective6detail29Sm90TmaWarpSpecializedAdapterINS1H_15DefaultEpilogueISJ_SK_SK_NS1G_6thread17LinearCombinationISJ_Li1EffLNS1L_9ScaleType4KindE0ELNS_15FloatRoundStyleE2ESJ_EENS1_15EpilogueDefaultEEEEEvvEEEEvNT_6ParamsE,@"STO_CUDA_ENTRY STV_DEFAULT"
_ZN7cutlass13device_kernelINS_4gemm6kernel13GemmUniversalIN4cute5tupleIJiiiiEEENS1_10collective13CollectiveMmaINS1_34MainloopSm90TmaGmmaWarpSpecializedILi3ENS5_IJNS4_1CILi1EEENSA_ILi2EEESB_EEENS1_32KernelTmaWarpSpecializedPingpongEEENS5_IJNSA_ILi64EEENSA_ILi128EEESG_EEENS_6half_tENS5_IJlSB_lEEESJ_SK_NS4_8TiledMMAINS4_8MMA_AtomIJNS4_4SM904GMMA26MMA_64x128x16_F32F16F16_SSILNSO_5MajorE0ELSQ_0ELNSO_7ScaleInE1ELSR_1EEEEEENS4_6LayoutINS5_IJSB_SB_SB_EEENS5_IJNSA_ILi0EEESW_SW_EEEEENS5_IJNS4_10UnderscoreESZ_SZ_EEEEENS4_23SM90_TMA_LOAD_MULTICASTENS4_14ComposedLayoutINS4_7SwizzleILi3ELi4ELi3EEENS4_18smem_ptr_flag_bitsILi16EEENSU_INS5_IJNSA_ILi8EEESG_EEENS5_IJSG_SB_EEEEEEEvNS4_8identityENS4_13SM90_TMA_LOADES1C_vS1D_EENS_8epilogue10collective6detail29Sm90TmaWarpSpecializedAdapterINS1H_15DefaultEpilogueISJ_SK_SK_NS1G_6thread17LinearCombinationISJ_Li1EffLNS1L_9ScaleType4KindE0ELNS_15FloatRoundStyleE2ESJ_EENS1_15EpilogueDefaultEEEEEvvEEEEvNT_6ParamsE:
[----:B------:R-:W0:Y:S02]  /*0000*/  LDC R1, c[0x0][0x28] ;  /* 0x00000a00ff017b82 */ /* 0x000e240000000800 */
[----:B0-----:R-:W-:Y:S01]  /*0010*/  VIADD R1, R1, 0xfffffff8 ;  /* 0xfffffff801017836 */ /* 0x001fe20000000000 */
[----:B------:R-:W0:Y:S01]  /*0020*/  S2R R4, SR_TID.X ;  /* 0x0000000000047919 */ /* 0x000e220000002100 */
[----:B------:R-:W-:Y:S01]  /*0030*/  ELECT P0, URZ, PT ;  /* 0x00000000003f782f */ /* 0x000fe20003800000 */
[----:B------:R-:W-:Y:S01]  /*0040*/  BSSY B0, `(.L_x_0) ;  /* 0x000000f000007945 */ /* 0x000fe20003800000 */
[--C-:B0-----:R-:W-:Y:S02]  /*0050*/  SHF.R.U32.HI R0, RZ, 0x5, R4.reuse ;  /* 0x00000005ff007819 */ /* 0x101fe40000011604 */
[----:B------:R-:W-:-:S03]  /*0060*/  SHF.R.U32.HI R7, RZ, 0x7, R4 ;  /* 0x00000007ff077819 */ /* 0x000fc60000011604 */
[----:B------:R-:W0:Y:S04]  /*0070*/  SHFL.IDX PT, R2, R0, RZ, 0x1f ;  /* 0x00001fff00027589 */ /* 0x000e2800000e0000 */
[----:B------:R1:W2:Y:S01]  /*0080*/  SHFL.IDX PT, R8, R7, RZ, 0x1f ;  /* 0x00001fff07087589 */ /* 0x0002a200000e0000 */
[----:B0-----:R-:W-:-:S13]  /*0090*/  ISETP.NE.OR P0, PT, R2, RZ, !P0 ;  /* 0x000000ff0200720c */ /* 0x001fda0004705670 */
[----:B-12---:R-:W-:Y:S05]  /*00a0*/  @P0 BRA `(.L_x_1) ;  /* 0x0000000000200947 */ /* 0x006fea0003800000 */
[----:B------:R-:W-:Y:S02]  /*00b0*/  ULDC.64 UR4, c[0x0][0x198] ;  /* 0x0000660000047ab9 */ /* 0x000fe40000000a00 */
[----:B------:R-:W-:Y:S02]  /*00c0*/  UIADD3 UR6, UP0, UR4, 0xf0, URZ ;  /* 0x000000f004067890 */ /* 0x000fe4000ff1e03f */
[----:B------:R-:W-:Y:S02]  /*00d0*/  UIADD3 UR4, UP1, UR4, 0x1f0, URZ ;  /* 0x000001f004047890 */ /* 0x000fe4000ff3e03f */
[----:B------:R-:W-:Y:S02]  /*00e0*/  UIADD3.X UR7, URZ, UR5, URZ, UP0, !UPT ;  /* 0x000000053f077290 */ /* 0x000fe400087fe43f */
[----:B------:R-:W-:-:S07]  /*00f0*/  UIADD3.X UR5, URZ, UR5, URZ, UP1, !UPT ;  /* 0x000000053f057290 */ /* 0x000fce0008ffe43f */
[----:B------:R0:W-:Y:S02]  /*0100*/  UTMACCTL.PF [UR6] ;  /* 0x00000000060079b9 */ /* 0x0001e40008040000 */
[----:B------:R0:W-:Y:S02]  /*0110*/  UTMACCTL.PF [UR4] ;  /* 0x00000000040079b9 */ /* 0x0001e40008040000 */
[----:B0-----:R-:W-:Y:S01]  /*0120*/  NOP ;  /* 0x0000000000007918 */ /* 0x001fe20000000000 */
.L_x_1:
[----:B------:R-:W-:Y:S05]  /*0130*/  BSYNC B0 ;  /* 0x0000000000007941 */ /* 0x000fea0003800000 */
.L_x_0:
[----:B------:R-:W0:Y:S01]  /*0140*/  SHFL.IDX PT, R9, R0, RZ, 0x1f ;  /* 0x00001fff00097589 */ /* 0x000e2200000e0000 */
[----:B------:R-:W-:Y:S02]  /*0150*/  SHF.R.S32.HI R3, RZ, 0x1f, R4 ;  /* 0x0000001fff037819 */ /* 0x000fe40000011404 */
[----:B0-----:R-:W-:-:S13]  /*0160*/  ISETP.NE.AND P0, PT, R9, RZ, PT ;  /* 0x000000ff0900720c */ /* 0x001fda0003f05270 */
[----:B------:R-:W-:Y:S05]  /*0170*/  @P0 BRA `(.L_x_2) ;  /* 0x0000000000500947 */ /* 0x000fea0003800000 */
[----:B------:R-:W0:Y:S01]  /*0180*/  S2UR UR8, SR_CgaCtaId ;  /* 0x00000000000879c3 */ /* 0x000e220000008800 */
[----:B------:R-:W-:Y:S01]  /*0190*/  UMOV UR4, 0x400 ;  /* 0x0000040000047882 */ /* 0x000fe20000000000 */
[----:B------:R-:W-:Y:S01]  /*01a0*/  UMOV UR5, 0x1 ;  /* 0x0000000100057882 */ /* 0x000fe20000000000 */
[----:B------:R-:W-:Y:S01]  /*01b0*/  UMOV UR6, 0x2 ;  /* 0x0000000200067882 */ /* 0x000fe20000000000 */
[----:B------:R-:W-:Y:S01]  /*01c0*/  ELECT P0, URZ, PT ;  /* 0x00000000003f782f */ /* 0x000fe20003800000 */
[----:B------:R-:W-:-:S04]  /*01d0*/  UIADD3 UR6, -UR6, 0x100000, URZ ;  /* 0x0010000006067890 */ /* 0x000fc8000fffe13f */
[----:B------:R-:W-:Y:S02]  /*01e0*/  USHF.L.U32 UR7, UR6, 0xb, URZ ;  /* 0x0000000b06077899 */ /* 0x000fe4000800063f */
[----:B------:R-:W-:Y:S02]  /*01f0*/  USHF.L.U32 UR6, UR6, 0x1, URZ ;  /* 0x0000000106067899 */ /* 0x000fe4000800063f */
[----:B0-----:R-:W-:Y:S02]  /*0200*/  ULEA UR8, UR8, UR4, 0x18 ;  /* 0x0000000408087291 */ /* 0x001fe4000f8ec03f */
[----:B------:R-:W-:-:S04]  /*0210*/  UIADD3 UR4, -UR5, 0x100000, URZ ;  /* 0x0010000005047890 */ /* 0x000fc8000fffe13f */
[----:B------:R-:W-:Y:S02]  /*0220*/  USHF.L.U32 UR5, UR4, 0xb, URZ ;  /* 0x0000000b04057899 */ /* 0x000fe4000800063f */
[----:B------:R-:W-:Y:S01]  /*0230*/  USHF.L.U32 UR4, UR4, 0x1, URZ ;  /* 0x0000000104047899 */ /* 0x000fe2000800063f */
[----:B------:R-:W0:Y:S11]  /*0240*/  FENCE.VIEW.ASYNC.S ;  /* 0x00000000000073c6 */ /* 0x000e360000000000 */
[----:B0-----:R0:W1:Y:S01]  /*0250*/  SYNCS.EXCH.64 URZ, [UR8], UR4 ;  /* 0x00000004083f75b2 */ /* 0x0010620008000100 */
[----:B------:R0:W2:Y:S01]  /*0260*/  SYNCS.EXCH.64 URZ, [UR8+0x18], UR6 ;  /* 0x00001806083f75b2 */ /* 0x0000a20008000100 */
[----:B------:R0:W3:Y:S01]  /*0270*/  SYNCS.EXCH.64 URZ, [UR8+0x8], UR4 ;  /* 0x00000804083f75b2 */ /* 0x0000e20008000100 */
[----:B------:R0:W4:Y:S01]  /*0280*/  SYNCS.EXCH.64 URZ, [UR8+0x20], UR6 ;  /* 0x00002006083f75b2 */ /* 0x0001220008000100 */
[----:B------:R0:W0:Y:S01]  /*0290*/  SYNCS.EXCH.64 URZ, [UR8+0x10], UR4 ;  /* 0x00001004083f75b2 */ /* 0x0000220008000100 */
[----:B------:R0:W0:Y:S01]  /*02a0*/  SYNCS.EXCH.64 URZ, [UR8+0x28], UR6 ;  /* 0x00002806083f75b2 */ /* 0x0000220008000100 */
[----:B------:R-:W-:Y:S01]  /*02b0*/  NOP ;  /* 0x0000000000007918 */ /* 0x000fe20000000000 */
.L_x_2:
[----:B------:R-:W5:Y:S01]  /*02c0*/  SHFL.IDX PT, R12, R0, RZ, 0x1f ;  /* 0x00001fff000c7589 */ /* 0x000f6200000e0000 */
[----:B------:R-:W-:Y:S01]  /*02d0*/  LEA.HI R3, R3, R4, RZ, 0x7 ;  /* 0x0000000403037211 */ /* 0x000fe200078f38ff */
[----:B------:R-:W1:Y:S01]  /*02e0*/  S2UR UR12, SR_CTAID.X ;  /* 0x00000000000c79c3 */ /* 0x000e620000002500 */
[----:B------:R-:W-:Y:S01]  /*02f0*/  ELECT P0, URZ, PT ;  /* 0x00000000003f782f */ /* 0x000fe20003800000 */
[----:B------:R0:W2:Y:S01]  /*0300*/  SHFL.IDX PT, R11, R0, RZ, 0x1f ;  /* 0x00001fff000b7589 */ /* 0x0000a200000e0000 */
[----:B------:R-:W-:Y:S02]  /*0310*/  LOP3.LUT R3, R3, 0xffffff80, RZ, 0xc0, !PT ;  /* 0xffffff8003037812 */ /* 0x000fe400078ec0ff */
[----:B------:R-:W-:Y:S01]  /*0320*/  ELECT P1, URZ, PT ;  /* 0x00000000003f782f */ /* 0x000fe20003820000 */
[----:B------:R-:W-:Y:S01]  /*0330*/  NOP ;  /* 0x0000000000007918 */ /* 0x000fe20000000000 */
[----:B------:R-:W3:Y:S01]  /*0340*/  S2R R6, SR_CTAID.Y ;  /* 0x0000000000067919 */ /* 0x000ee20000002600 */
[----:B0-----:R-:W-:Y:S01]  /*0350*/  ULDC UR4, c[0x0][0x150] ;  /* 0x0000540000047ab9 */ /* 0x001fe20000000800 */
[----:B------:R-:W-:Y:S01]  /*0360*/  IMAD.IADD R5, R4, 0x1, -R3 ;  /* 0x0000000104057824 */ /* 0x000fe200078e0a03 */
[----:B------:R-:W0:Y:S01]  /*0370*/  LDC R25, c[0x0][0x148] ;  /* 0x00005200ff197b82 */ /* 0x000e220000000800 */
[----:B------:R-:W-:Y:S01]  /*0380*/  SHF.R.S32.HI R0, RZ, 0x1f, R9 ;  /* 0x0000001fff007819 */ /* 0x000fe20000011409 */
[----:B------:R-:W4:Y:S01]  /*0390*/  SHFL.IDX PT, R15, R7, RZ, 0x1f ;  /* 0x00001fff070f7589 */ /* 0x000f2200000e0000 */
[----:B------:R-:W-:Y:S01]  /*03a0*/  UMOV UR11, 0x80 ;  /* 0x00000080000b7882 */ /* 0x000fe20000000000 */
[----:B------:R-:W-:Y:S01]  /*03b0*/  SHF.R.S32.HI R20, RZ, 0x1f, R5 ;  /* 0x0000001fff147819 */ /* 0x000fe20000011405 */
[----:B------:R-:W-:Y:S01]  /*03c0*/  NOP ;  /* 0x0000000000007918 */ /* 0x000fe20000000000 */
[----:B------:R-:W-:Y:S01]  /*03d0*/  LEA.HI R0, R0, R9, RZ, 0x2 ;  /* 0x0000000900007211 */ /* 0x000fe200078f10ff */
[----:B------:R-:W-:Y:S01]  /*03e0*/  VIADD R35, R8, 0xffffffff ;  /* 0xffffffff08237836 */ /* 0x000fe20000000000 */
[----:B------:R-:W-:Y:S01]  /*03f0*/  LEA.HI R3, R20, R5, RZ, 0x3 ;  /* 0x0000000514037211 */ /* 0x000fe200078f18ff */
[----:B------:R-:W4:Y:S01]  /*0400*/  LDC R13, c[0x0][0x140] ;  /* 0x00005000ff0d7b82 */ /* 0x000f220000000800 */
[----:B------:R-:W-:-:S02]  /*0410*/  LOP3.LUT R0, R0, 0x3ffffffc, RZ, 0xc0, !PT ;  /* 0x3ffffffc00007812 */ /* 0x000fc400078ec0ff */
[--C-:B------:R-:W-:Y:S02]  /*0420*/  SHF.R.S32.HI R10, RZ, 0x3, R3.reuse ;  /* 0x00000003ff0a7819 */ /* 0x100fe40000011403 */
[----:B------:R-:W-:Y:S01]  /*0430*/  SHF.R.S32.HI R3, RZ, 0x1f, R3 ;  /* 0x0000001fff037819 */ /* 0x000fe20000011403 */
[----:B------:R-:W-:Y:S01]  /*0440*/  IMAD.IADD R0, R9, 0x1, -R0 ;  /* 0x0000000109007824 */ /* 0x000fe200078e0a00 */
[----:B-----5:R-:W-:Y:S02]  /*0450*/  ISETP.NE.OR P0, PT, R12, RZ, !P0 ;  /* 0x000000ff0c00720c */ /* 0x020fe40004705670 */
[----:B------:R-:W-:Y:S01]  /*0460*/  LEA.HI R3, R3, R10, RZ, 0x2 ;  /* 0x0000000a03037211 */ /* 0x000fe200078f10ff */
[----:B------:R-:W5:Y:S01]  /*0470*/  LDC R12, c[0x0][0x144] ;  /* 0x00005100ff0c7b82 */ /* 0x000f620000000800 */
[----:B--2---:R-:W-:Y:S02]  /*0480*/  ISETP.NE.OR P1, PT, R11, RZ, !P1 ;  /* 0x000000ff0b00720c */ /* 0x004fe40004f25670 */
[----:B------:R-:W-:-:S02]  /*0490*/  LOP3.LUT R11, R3, 0xfffffffc, RZ, 0xc0, !PT ;  /* 0xfffffffc030b7812 */ /* 0x000fc400078ec0ff */
[----:B------:R-:W-:Y:S02]  /*04a0*/  SHF.R.S32.HI R3, RZ, 0x1f, R2 ;  /* 0x0000001fff037819 */ /* 0x000fe40000011402 */
[----:B------:R-:W-:Y:S01]  /*04b0*/  ISETP.GE.U32.AND P5, PT, R35, 0x2, PT ;  /* 0x000000022300780c */ /* 0x000fe20003fa6070 */
[----:B------:R-:W-:Y:S01]  /*04c0*/  IMAD.IADD R11, R10, 0x1, -R11 ;  /* 0x000000010a0b7824 */ /* 0x000fe200078e0a0b */
[----:B-1----:R-:W-:Y:S01]  /*04d0*/  I2FP.F32.U32 R10, UR12 ;  /* 0x0000000c000a7c45 */ /* 0x002fe20008201000 */
[----:B------:R-:W-:Y:S01]  /*04e0*/  VOTEU.ALL UP0, P0 ;  /* 0x00000000003f7886 */ /* 0x000fe20000000000 */
[----:B---3--:R-:W-:Y:S01]  /*04f0*/  I2FP.F32.U32 R9, R6 ;  /* 0x0000000600097245 */ /* 0x008fe20000201000 */
[----:B------:R-:W-:Y:S01]  /*0500*/  IMAD R0, R0, 0x4, R11 ;  /* 0x0000000400007824 */ /* 0x000fe200078e020b */
[----:B------:R-:W-:Y:S01]  /*0510*/  LEA.HI R3, R3, R2, RZ, 0x2 ;  /* 0x0000000203037211 */ /* 0x000fe200078f10ff */
[----:B------:R-:W-:Y:S01]  /*0520*/  VOTEU.ALL UP1, P1 ;  /* 0x00000000003f7886 */ /* 0x000fe20000820000 */
[----:B------:R-:W-:Y:S01]  /*0530*/  FMUL R10, R10, UR4 ;  /* 0x000000040a0a7c20 */ /* 0x000fe20008400000 */
[----:B------:R-:W1:Y:S01]  /*0540*/  @!UP0 S2UR UR7, SR_CgaCtaId ;  /* 0x00000000000789c3 */ /* 0x000e620000008800 */
[----:B------:R-:W-:Y:S01]  /*0550*/  ULDC UR4, c[0x0][0x154] ;  /* 0x0000550000047ab9 */ /* 0x000fe20000000800 */
[----:B------:R-:W-:Y:S01]  /*0560*/  LOP3.LUT R3, R3, 0xfffffffc, RZ, 0xc0, !PT ;  /* 0xfffffffc03037812 */ /* 0x000fe200078ec0ff */
[----:B------:R-:W-:Y:S01]  /*0570*/  FMUL R9, R9, UR4 ;  /* 0x0000000409097c20 */ /* 0x000fe20008400000 */
[----:B------:R-:W-:Y:S01]  /*0580*/  UMOV UR4, 0x20 ;  /* 0x0000002000047882 */ /* 0x000fe20000000000 */
[----:B------:R-:W2:Y:S01]  /*0590*/  F2I.U32.TRUNC.NTZ R10, R10 ;  /* 0x0000000a000a7305 */ /* 0x000ea2000020f000 */
[----:B------:R-:W-:Y:S01]  /*05a0*/  @!UP0 UMOV UR6, 0x400 ;  /* 0x0000040000068882 */ /* 0x000fe20000000000 */
[----:B------:R-:W-:Y:S01]  /*05b0*/  IMAD.IADD R14, R2, 0x1, -R3 ;  /* 0x00000001020e7824 */ /* 0x000fe200078e0a03 */
[----:B------:R-:W3:Y:S01]  /*05c0*/  @!UP1 S2UR UR10, SR_CgaCtaId ;  /* 0x00000000000a99c3 */ /* 0x000ee20000008800 */
[----:B------:R-:W-:Y:S01]  /*05d0*/  IMAD.SHL.U32 R3, R0, 0x4, RZ ;  /* 0x0000000400037824 */ /* 0x000fe200078e00ff */
[----:B------:R-:W-:-:S04]  /*05e0*/  @!UP0 UIADD3 UR4, -UR4, 0x100000, URZ ;  /* 0x0010000004048890 */ /* 0x000fc8000fffe13f */
[----:B------:R-:W-:Y:S02]  /*05f0*/  @!UP0 USHF.L.U32 UR5, UR4, 0xb, URZ ;  /* 0x0000000b04058899 */ /* 0x000fe4000800063f */
[----:B------:R-:W-:Y:S01]  /*0600*/  @!UP0 USHF.L.U32 UR4, UR4, 0x1, URZ ;  /* 0x0000000104048899 */ /* 0x000fe2000800063f */
[----:B----4-:R-:W-:Y:S01]  /*0610*/  ISETP.EQ.U32.AND P3, PT, R13, 0x1, PT ;  /* 0x000000010d00780c */ /* 0x010fe20003f62070 */
[----:B------:R-:W-:Y:S01]  /*0620*/  @!UP1 UMOV UR9, 0x400 ;  /* 0x0000040000099882 */ /* 0x000fe20000000000 */
[----:B------:R-:W4:Y:S01]  /*0630*/  F2I.U32.TRUNC.NTZ R9, R9 ;  /* 0x0000000900097305 */ /* 0x000f22000020f000 */
[----:B------:R-:W-:Y:S01]  /*0640*/  LOP3.LUT R88, R0, 0xc, R3, 0x78, !PT ;  /* 0x0000000c00587812 */ /* 0x000fe200078e7803 */
[----:B------:R-:W-:Y:S01]  /*0650*/  VOTEU.ALL UP2, P1 ;  /* 0x00000000003f7886 */ /* 0x000fe20000840000 */
[----:B------:R-:W-:Y:S01]  /*0660*/  VOTEU.ALL UP3, P1 ;  /* 0x00000000003f7886 */ /* 0x000fe20000860000 */
[----:B------:R-:W-:Y:S01]  /*0670*/  VOTEU.ALL UP4, P1 ;  /* 0x00000000003f7886 */ /* 0x000fe20000880000 */
[----:B------:R-:W-:Y:S01]  /*0680*/  VOTEU.ALL UP5, P1 ;  /* 0x00000000003f7886 */ /* 0x000fe200008a0000 */
[----:B------:R-:W-:Y:S01]  /*0690*/  ISETP.NE.AND P1, PT, R14, 0x3, PT ;  /* 0x000000030e00780c */ /* 0x000fe20003f25270 */
[----:B--2---:R-:W-:Y:S01]  /*06a0*/  IMAD.MOV R21, RZ, RZ, -R10 ;  /* 0x000000ffff157224 */ /* 0x004fe200078e0a0a */
[----:B------:R-:W-:-:S02]  /*06b0*/  R2UR UR43, R15 ;  /* 0x000000000f2b72ca */ /* 0x000fc400000e0000 */
[----:B------:R-:W-:Y:S01]  /*06c0*/  ISETP.EQ.OR P1, PT, R14, RZ, !P1 ;  /* 0x000000ff0e00720c */ /* 0x000fe20004f22670 */
[----:B-1----:R-:W-:Y:S01]  /*06d0*/  @!UP0 ULEA UR8, UR7, UR6, 0x18 ;  /* 0x0000000607088291 */ /* 0x002fe2000f8ec03f */
[----:B-----5:R-:W-:Y:S01]  /*06e0*/  IMAD R21, R12, R21, UR12 ;  /* 0x0000000c0c157e24 */ /* 0x020fe2000f8e0215 */
[----:B------:R-:W-:-:S04]  /*06f0*/  @!UP1 UIADD3 UR6, -UR11, 0x100000, URZ ;  /* 0x001000000b069890 */ /* 0x000fc8000fffe13f */
[----:B------:R-:W-:Y:S02]  /*0700*/  @!UP1 USHF.L.U32 UR7, UR6, 0xb, URZ ;  /* 0x0000000b06079899 */ /* 0x000fe4000800063f */
[----:B------:R-:W-:Y:S01]  /*0710*/  @!UP1 USHF.L.U32 UR6, UR6, 0x1, URZ ;  /* 0x0000000106069899 */ /* 0x000fe2000800063f */
[C---:B------:R-:W-:Y:S01]  /*0720*/  ISETP.EQ.AND P1, PT, R8.reuse, RZ, P1 ;  /* 0x000000ff0800720c */ /* 0x040fe20000f22270 */
[----:B----4-:R-:W-:Y:S01]  /*0730*/  IMAD.MOV R24, RZ, RZ, -R9 ;  /* 0x000000ffff187224 */ /* 0x010fe200078e0a09 */
[----:B------:R-:W-:Y:S01]  /*0740*/  VOTEU.ALL UP0, P0 ;  /* 0x00000000003f7886 */ /* 0x000fe20000000000 */
[----:B------:R-:W-:Y:S01]  /*0750*/  ISETP.NE.AND P2, PT, R8, RZ, PT ;  /* 0x000000ff0800720c */ /* 0x000fe20003f45270 */
[----:B---3--:R-:W-:Y:S01]  /*0760*/  @!UP1 ULEA UR9, UR10, UR9, 0x18 ;  /* 0x000000090a099291 */ /* 0x008fe2000f8ec03f */
[----:B0-----:R-:W-:Y:S01]  /*0770*/  IMAD R3, R25, R24, R6 ;  /* 0x0000001819037224 */ /* 0x001fe200078e0206 */
[----:B------:R-:W-:Y:S01]  /*0780*/  VOTEU.ALL UP1, P0 ;  /* 0x00000000003f7886 */ /* 0x000fe20000020000 */
[----:B------:R-:W-:Y:S01]  /*0790*/  LOP3.LUT P0, RZ, R5, 0x7, RZ, 0xc0, !PT ;  /* 0x0000000705ff7812 */ /* 0x000fe2000780c0ff */
[----:B------:R-:W0:Y:S02]  /*07a0*/  FENCE.VIEW.ASYNC.S ;  /* 0x00000000000073c6 */ /* 0x000e240000000000 */
[----:B0-----:R0:W1:Y:S01]  /*07b0*/  @!UP0 SYNCS.EXCH.64 URZ, [UR8+0x60], UR4 ;  /* 0x00006004083f85b2 */ /* 0x0010620008000100 */
[----:B------:R-:W-:-:S02]  /*07c0*/  SEL R23, RZ, 0x1, !P1 ;  /* 0x00000001ff177807 */ /* 0x000fc40004800000 */
[----:B------:R-:W-:Y:S02]  /*07d0*/  ISETP.NE.AND P4, PT, R3, R88, PT ;  /* 0x000000580300720c */ /* 0x000fe40003f85270 */
[----:B------:R-:W-:Y:S02]  /*07e0*/  ISETP.LT.U32.AND P0, PT, R88, 0x2, !P0 ;  /* 0x000000025800780c */ /* 0x000fe40004701070 */
[----:B------:R-:W-:Y:S02]  /*07f0*/  ISETP.EQ.OR P4, PT, R21, RZ, !P4 ;  /* 0x000000ff1500720c */ /* 0x000fe40006782670 */
[----:B------:R-:W-:Y:S02]  /*0800*/  SEL R23, R23, 0x2, P5 ;  /* 0x0000000217177807 */ /* 0x000fe40002800000 */
[----:B------:R-:W-:-:S04]  /*0810*/  PLOP3.LUT P0, PT, P0, P4, PT, 0x80, 0x0 ;  /* 0x000000000000781c */ /* 0x000fc80000709070 */
[----:B------:R-:W-:Y:S01]  /*0820*/  P2R R103, PR, RZ, 0x1 ;  /* 0x00000001ff677803 */ /* 0x000fe20000000000 */
[----:B------:R0:W2:Y:S01]  /*0830*/  @!UP1 SYNCS.EXCH.64 URZ, [UR8+0x68], UR4 ;  /* 0x00006804083f95b2 */ /* 0x0000a20008000100 */
[----:B------:R-:W-:Y:S01]  /*0840*/  NOP ;  /* 0x0000000000007918 */ /* 0x000fe20000000000 */
[----:B------:R0:W3:Y:S01]  /*0850*/  @!UP2 SYNCS.EXCH.64 URZ, [UR9+0x40], UR6 ;  /* 0x00004006093fa5b2 */ /* 0x0000e20008000100 */
[----:B------:R0:W4:Y:S01]  /*0860*/  @!UP3 SYNCS.EXCH.64 URZ, [UR9+0x48], UR6 ;  /* 0x00004806093fb5b2 */ /* 0x0001220008000100 */
[----:B------:R0:W0:Y:S01]  /*0870*/  @!UP4 SYNCS.EXCH.64 URZ, [UR9+0x50], UR6 ;  /* 0x00005006093fc5b2 */ /* 0x0000220008000100 */
[----:B------:R0:W0:Y:S01]  /*0880*/  @!UP5 SYNCS.EXCH.64 URZ, [UR9+0x58], UR6 ;  /* 0x00005806093fd5b2 */ /* 0x0000220008000100 */
[----:B------:R-:W-:Y:S01]  /*0890*/  NOP ;  /* 0x0000000000007918 */ /* 0x000fe20000000000 */
[----:B------:R-:W-:Y:S05]  /*08a0*/  @!P3 BRA `(.L_x_3) ;  /* 0x000000000008b947 */ /* 0x000fea0003800000 */
[----:B01234-:R-:W-:Y:S01]  /*08b0*/  UCGABAR_ARV ;  /* 0x00000000000079c7 */ /* 0x01ffe20008000000 */
[----:B------:R-:W-:Y:S05]  /*08c0*/  BRA `(.L_x_4) ;  /* 0x0000000000047947 */ /* 0x000fea0003800000 */
.L_x_3:
[----:B01234-:R-:W-:Y:S01]  /*08d0*/  NOP ;  /* 0x0000000000007918 */ /* 0x01ffe20000000000 */
.L_x_4:
[----:B------:R-:W-:Y:S01]  /*08e0*/  ULDC.64 UR4, c[0x0][0x598] ;  /* 0x0001660000047ab9 */ /* 0x000fe20000000a00 */
[----:B------:R-:W-:Y:S01]  /*08f0*/  ULDC.64 UR36, c[0x0][0x208] ;  /* 0x0000820000247ab9 */ /* 0x000fe20000000a00 */
[----:B------:R-:W-:-:S04]  /*0900*/  ISETP.NE.U32.AND P0, PT, RZ, UR4, PT ;  /* 0x00000004ff007c0c */ /* 0x000fc8000bf05070 */
[----:B------:R-:W-:-:S13]  /*0910*/  ISETP.NE.AND.EX P0, PT, RZ, UR5, PT, P0 ;  /* 0x00000005ff007c0c */ /* 0x000fda000bf05300 */
[----:B------:R-:W-:Y:S05]  /*0920*/  @!P0 BRA `(.L_x_5) ;  /* 0x00000000001c8947 */ /* 0x000fea0003800000 */
[----:B------:R-:W0:Y:S02]  /*0930*/  LDC.64 R2, c[0x0][0x598] ;  /* 0x00016600ff027b82 */ /* 0x000e240000000a00 */
[----:B0-----:R-:W2:Y:S02]  /*0940*/  LDG.E.64 R2, desc[UR36][R2.64] ;  /* 0x0000002402027981 */ /* 0x001ea4000c1e1b00 */
[----:B--2---:R-:W-:-:S04]  /*0950*/  ISETP.NE.U32.AND P0, PT, R2, RZ, PT ;  /* 0x000000ff0200720c */ /* 0x004fc80003f05070 */
[----:B------:R-:W-:-:S13]  /*0960*/  ISETP.NE.AND.EX P0, PT, R3, RZ, PT, P0 ;  /* 0x000000ff0300720c */ /* 0x000fda0003f05300 */
[----:B------:R-:W-:Y:S05]  /*0970*/  @!P0 BRA `(.L_x_5) ;  /* 0x0000000000088947 */ /* 0x000fea0003800000 */
[----:B------:R0:W5:Y:S01]  /*0980*/  LD.E R89, desc[UR36][R2.64] ;  /* 0x0000002402597980 */ /* 0x000162000c101900 */
[----:B------:R-:W-:Y:S05]  /*0990*/  BRA `(.L_x_6) ;  /* 0x0000000000247947 */ /* 0x000fea0003800000 */
.L_x_5:
[----:B------:R-:W-:Y:S02]  /*09a0*/  ULDC.64 UR4, c[0x0][0x588] ;  /* 0x0001620000047ab9 */ /* 0x000fe40000000a00 */
[----:B------:R-:W-:-:S04]  /*09b0*/  ISETP.NE.U32.AND P0, PT, RZ, UR4, PT ;  /* 0x00000004ff007c0c */ /* 0x000fc8000bf05070 */
[----:B------:R-:W-:-:S13]  /*09c0*/  ISETP.NE.AND.EX P0, PT, RZ, UR5, PT, P0 ;  /* 0x00000005ff007c0c */ /* 0x000fda000bf05300 */
[----:B------:R-:W-:Y:S05]  /*09d0*/  @!P0 BRA `(.L_x_7) ;  /* 0x00000000000c8947 */ /* 0x000fea0003800000 */
[----:B------:R-:W0:Y:S02]  /*09e0*/  LDC.64 R2, c[0x0][0x588] ;  /* 0x00016200ff027b82 */ /* 0x000e240000000a00 */
[----:B0-----:R1:W5:Y:S01]  /*09f0*/  LDG.E R89, desc[UR36][R2.64] ;  /* 0x0000002402597981 */ /* 0x001362000c1e1900 */
[----:B------:R-:W-:Y:S05]  /*0a00*/  BRA `(.L_x_6) ;  /* 0x0000000000087947 */ /* 0x000fea0003800000 */
.L_x_7:
[----:B------:R-:W-:Y:S02]  /*0a10*/  ULDC UR4, c[0x0][0x580] ;  /* 0x0001600000047ab9 */ /* 0x000fe40000000800 */
[----:B------:R-:W-:-:S07]  /*0a20*/  IMAD.U32 R89, RZ, RZ, UR4 ;  /* 0x00000004ff597e24 */ /* 0x000fce000f8e00ff */
.L_x_6:
[----:B------:R-:W-:Y:S02]  /*0a30*/  ULDC.64 UR4, c[0x0][0x5a0] ;  /* 0x0001680000047ab9 */ /* 0x000fe40000000a00 */
[----:B------:R-:W-:-:S04]  /*0a40*/  ISETP.NE.U32.AND P0, PT, RZ, UR4, PT ;  /* 0x00000004ff007c0c */ /* 0x000fc8000bf05070 */
[----:B------:R-:W-:-:S13]  /*0a50*/  ISETP.NE.AND.EX P0, PT, RZ, UR5, PT, P0 ;  /* 0x00000005ff007c0c */ /* 0x000fda000bf05300 */
[----:B------:R-:W-:Y:S05]  /*0a60*/  @!P0 BRA `(.L_x_8) ;  /* 0x00000000001c8947 */ /* 0x000fea0003800000 */
[----:B01----:R-:W0:Y:S02]  /*0a70*/  LDC.64 R2, c[0x0][0x5a0] ;  /* 0x00016800ff027b82 */ /* 0x003e240000000a00 */
[----:B0-----:R-:W2:Y:S02]  /*0a80*/  LDG.E.64 R2, desc[UR36][R2.64] ;  /* 0x0000002402027981 */ /* 0x001ea4000c1e1b00 */
[----:B--2---:R-:W-:-:S04]  /*0a90*/  ISETP.NE.U32.AND P0, PT, R2, RZ, PT ;  /* 0x000000ff0200720c */ /* 0x004fc80003f05070 */
[----:B------:R-:W-:-:S13]  /*0aa0*/  ISETP.NE.AND.EX P0, PT, R3, RZ, PT, P0 ;  /* 0x000000ff0300720c */ /* 0x000fda0003f05300 */
[----:B------:R-:W-:Y:S05]  /*0ab0*/  @!P0 BRA `(.L_x_8) ;  /* 0x0000000000088947 */ /* 0x000fea0003800000 */
[----:B------:R0:W5:Y:S01]  /*0ac0*/  LD.E R90, desc[UR36][R2.64] ;  /* 0x00000024025a7980 */ /* 0x000162000c101900 */
[----:B------:R-:W-:Y:S05]  /*0ad0*/  BRA `(.L_x_9) ;  /* 0x0000000000247947 */ /* 0x000fea0003800000 */
.L_x_8:
[----:B------:R-:W-:Y:S02]  /*0ae0*/  ULDC.64 UR4, c[0x0][0x590] ;  /* 0x0001640000047ab9 */ /* 0x000fe40000000a00 */
[----:B------:R-:W-:-:S04]  /*0af0*/  ISETP.NE.U32.AND P0, PT, RZ, UR4, PT ;  /* 0x00000004ff007c0c */ /* 0x000fc8000bf05070 */
[----:B------:R-:W-:-:S13]  /*0b00*/  ISETP.NE.AND.EX P0, PT, RZ, UR5, PT, P0 ;  /* 0x00000005ff007c0c */ /* 0x000fda000bf05300 */
[----:B------:R-:W-:Y:S05]  /*0b10*/  @!P0 BRA `(.L_x_10) ;  /* 0x00000000000c8947 */ /* 0x000fea0003800000 */
[----:B------:R-:W2:Y:S02]  /*0b20*/  LDC.64 R90, c[0x0][0x590] ;  /* 0x00016400ff5a7b82 */ /* 0x000ea40000000a00 */
[----:B--2---:R2:W5:Y:S01]  /*0b30*/  LDG.E R90, desc[UR36][R90.64] ;  /* 0x000000245a5a7981 */ /* 0x004562000c1e1900 */
[----:B------:R-:W-:Y:S05]  /*0b40*/  BRA `(.L_x_9) ;  /* 0x0000000000087947 */ /* 0x000fea0003800000 */
.L_x_10:
[----:B------:R-:W-:Y:S02]  /*0b50*/  ULDC UR4, c[0x0][0x584] ;  /* 0x0001610000047ab9 */ /* 0x000fe40000000800 */
[----:B------:R-:W-:-:S07]  /*0b60*/  IMAD.U32 R90, RZ, RZ, UR4 ;  /* 0x00000004ff5a7e24 */ /* 0x000fce000f8e00ff */
.L_x_9:
[----:B01----:R-:W0:Y:S01]  /*0b70*/  LDC R2, c[0x0][0x65c] ;  /* 0x00019700ff027b82 */ /* 0x003e220000000800 */
[----:B------:R-:W-:Y:S01]  /*0b80*/  ULDC UR6, c[0x0][0x28c] ;  /* 0x0000a30000067ab9 */ /* 0x000fe20000000800 */
[----:B------:R-:W-:Y:S01]  /*0b90*/  ISETP.NE.AND P0, PT, R8, 0x2, PT ;  /* 0x000000020800780c */ /* 0x000fe20003f05270 */
[----:B------:R-:W-:Y:S01]  /*0ba0*/  UIADD3 UR6, UR6, 0x3f, URZ ;  /* 0x0000003f06067890 */ /* 0x000fe2000fffe03f */
[----:B------:R-:W-:Y:S01]  /*0bb0*/  IMAD.U32 R8, RZ, RZ, UR12 ;  /* 0x0000000cff087e24 */ /* 0x000fe2000f8e00ff */
[----:B------:R-:W-:Y:S01]  /*0bc0*/  UMOV UR38, URZ ;  /* 0x0000003f00267c82 */ /* 0x000fe20008000000 */
[----:B------:R-:W-:Y:S01]  /*0bd0*/  UMOV UR39, URZ ;  /* 0x0000003f00277c82 */ /* 0x000fe20008000000 */
[----:B------:R-:W-:Y:S01]  /*0be0*/  USHF.R.S32.HI UR7, URZ, 0x1f, UR6 ;  /* 0x0000001f3f077899 */ /* 0x000fe20008011406 */
[----:B------:R-:W-:-:S03]  /*0bf0*/  ULDC.64 UR8, c[0x0][0x650] ;  /* 0x0001940000087ab9 */ /* 0x000fc60000000a00 */
[----:B------:R-:W-:-:S04]  /*0c00*/  ULEA.HI UR7, UR7, UR6, URZ, 0x6 ;  /* 0x0000000607077291 */ /* 0x000fc8000f8f303f */
[----:B------:R-:W-:Y:S01]  /*0c10*/  USHF.R.S32.HI UR40, URZ, 0x6, UR7 ;  /* 0x000000063f287899 */ /* 0x000fe20008011407 */
[----:B0-----:R-:W-:-:S13]  /*0c20*/  ISETP.NE.AND P1, PT, R2, 0x1, PT ;  /* 0x000000010200780c */ /* 0x001fda0003f25270 */
[----:B------:R-:W0:Y:S01]  /*0c30*/  @P1 LDC R17, c[0x0][0x10] ;  /* 0x00000400ff111b82 */ /* 0x000e220000000800 */
[----:B------:R-:W-:Y:S02]  /*0c40*/  @P1 IMAD.MOV.U32 R7, RZ, RZ, RZ ;  /* 0x000000ffff071224 */ /* 0x000fe400078e00ff */
[----:B------:R-:W-:-:S05]  /*0c50*/  @P1 IMAD.MOV.U32 R9, RZ, RZ, RZ ;  /* 0x000000ffff091224 */ /* 0x000fca00078e00ff */
[----:B------:R-:W1:Y:S01]  /*0c60*/  @!P1 LDC R3, c[0x0][0xc] ;  /* 0x00000300ff039b82 */ /* 0x000e620000000800 */
[----:B------:R-:W-:Y:S01]  /*0c70*/  ULDC UR4, c[0x0][0xc] ;  /* 0x0000030000047ab9 */ /* 0x000fe20000000800 */
[----:B------:R-:W-:Y:S02]  /*0c80*/  ULDC UR5, c[0x0][0x10] ;  /* 0x0000040000057ab9 */ /* 0x000fe40000000800 */
[----:B------:R-:W-:-:S04]  /*0c90*/  UIMAD.WIDE.U32 UR4, UR4, UR5, URZ ;  /* 0x00000005040472a5 */ /* 0x000fc8000f8e003f */
[----:B------:R-:W3:Y:S01]  /*0ca0*/  LDC R0, c[0x0][0x14] ;  /* 0x00000500ff007b82 */ /* 0x000ee20000000800 */
[----:B0-----:R-:W-:-:S04]  /*0cb0*/  @P1 IMAD.WIDE.U32 R16, R17, UR12, R6 ;  /* 0x0000000c11101c25 */ /* 0x001fc8000f8e0006 */
[----:B------:R-:W-:Y:S02]  /*0cc0*/  @P1 IMAD.IADD R17, R17, 0x1, R9 ;  /* 0x0000000111111824 */ /* 0x000fe400078e0209 */
[----:B------:R-:W-:Y:S02]  /*0cd0*/  IMAD.MOV.U32 R9, RZ, RZ, RZ ;  /* 0x000000ffff097224 */ /* 0x000fe400078e00ff */
[----:B-1----:R-:W-:-:S04]  /*0ce0*/  @!P1 IMAD.WIDE.U32 R8, R6, R3, R8 ;  /* 0x0000000306089225 */ /* 0x002fc800078e0008 */
[----:B------:R-:W-:Y:S02]  /*0cf0*/  @!P1 IMAD.MOV.U32 R16, RZ, RZ, R8 ;  /* 0x000000ffff109224 */ /* 0x000fe400078e0008 */
[----:B---3--:R-:W-:-:S04]  /*0d00*/  IMAD.WIDE.U32 R10, R0, UR4, RZ ;  /* 0x00000004000a7c25 */ /* 0x008fc8000f8e00ff */
[----:B------:R-:W-:Y:S01]  /*0d10*/  IMAD R3, R0, UR5, RZ ;  /* 0x0000000500037c24 */ /* 0x000fe2000f8e02ff */
[----:B------:R0:W-:Y:S01]  /*0d20*/  STL.64 [R1], R10 ;  /* 0x0000000a01007387 */ /* 0x0001e20000100a00 */
[----:B------:R-:W-:Y:S02]  /*0d30*/  @!P1 IMAD.MOV.U32 R17, RZ, RZ, R9 ;  /* 0x000000ffff119224 */ /* 0x000fe400078e0009 */
[----:B------:R-:W-:Y:S01]  /*0d40*/  IMAD.IADD R0, R11, 0x1, R3 ;  /* 0x000000010b007824 */ /* 0x000fe200078e0203 */
[----:B------:R-:W-:Y:S06]  /*0d50*/  @P0 BRA `(.L_x_11) ;  /* 0x0000000000200947 */ /* 0x000fec0003800000 */
[----:B------:R-:W-:Y:S01]  /*0d60*/  UISETP.GE.U32.AND UP0, UPT, UR40, 0x3, UPT ;  /* 0x000000032800788c */ /* 0x000fe2000bf06070 */
[----:B------:R-:W-:Y:S01]  /*0d70*/  IADD3 R16, P0, R16, R10, RZ ;  /* 0x0000000a10107210 */ /* 0x000fe20007f1e0ff */
[----:B------:R-:W-:Y:S01]  /*0d80*/  UIMAD.WIDE.U32 UR4, UR40, -0x55555555, URZ ;  /* 0xaaaaaaab280478a5 */ /* 0x000fe2000f8e003f */
[----:B------:R-:W-:-:S03]  /*0d90*/  UMOV UR39, URZ ;  /* 0x0000003f00277c82 */ /* 0x000fc60008000000 */
[----:B------:R-:W-:Y:S01]  /*0da0*/  USHF.R.U32.HI UR4, URZ, 0x1, UR5 ;  /* 0x000000013f047899 */ /* 0x000fe20008011605 */
[----:B------:R-:W-:-:S03]  /*0db0*/  IMAD.X R17, R0, 0x1, R17, P0 ;  /* 0x0000000100117824 */ /* 0x000fc600000e0611 */
[----:B------:R-:W-:Y:S02]  /*0dc0*/  UIMAD UR38, UR4, -0x3, UR40 ;  /* 0xfffffffd042678a4 */ /* 0x000fe4000f8e0228 */
[----:B------:R-:W-:-:S12]  /*0dd0*/  @UP0 ULOP3.LUT UR39, UR4, 0x1, URZ, 0xc0, !UPT ;  /* 0x0000000104270892 */ /* 0x000fd8000f8ec03f */
.L_x_11:
[----:B------:R-:W-:Y:S01]  /*0de0*/  ISETP.GE.U32.AND P0, PT, R16, UR8, PT ;  /* 0x0000000810007c0c */ /* 0x000fe2000bf06070 */
[----:B------:R-:W-:Y:S01]  /*0df0*/  IMAD.MOV.U32 R22, RZ, RZ, -0x1 ;  /* 0xffffffffff167424 */ /* 0x000fe200078e00ff */
[----:B------:R-:W-:Y:S01]  /*0e00*/  PRMT R3, RZ, 0x7610, R3 ;  /* 0x00007610ff037816 */ /* 0x000fe20000000003 */
[----:B------:R-:W-:Y:S01]  /*0e10*/  IMAD.MOV.U32 R18, RZ, RZ, -0x1 ;  /* 0xffffffffff127424 */ /* 0x000fe200078e00ff */
[----:B------:R-:W-:Y:S01]  /*0e20*/  ISETP.GE.U32.AND.EX P0, PT, R17, UR9, PT, P0 ;  /* 0x0000000911007c0c */ /* 0x000fe2000bf06100 */
[----:B------:R-:W-:-:S12]  /*0e30*/  IMAD.MOV.U32 R19, RZ, RZ, -0x1 ;  /* 0xffffffffff137424 */ /* 0x000fd800078e00ff */
[----:B------:R-:W-:Y:S05]  /*0e40*/  @P0 BRA `(.L_x_12) ;  /* 0x0000000400280947 */ /* 0x000fea0003800000 */
[----:B------:R-:W1:Y:S01]  /*0e50*/  LDC.64 R18, c[0x0][0x628] ;  /* 0x00018a00ff127b82 */ /* 0x000e620000000a00 */
[----:B------:R-:W-:Y:S02]  /*0e60*/  IMAD.MOV.U32 R8, RZ, RZ, R16 ;  /* 0x000000ffff087224 */ /* 0x000fe400078e0010 */
[----:B------:R-:W-:-:S05]  /*0e70*/  IMAD.MOV.U32 R9, RZ, RZ, R17 ;  /* 0x000000ffff097224 */ /* 0x000fca00078e0011 */
[----:B------:R-:W3:Y:S08]  /*0e80*/  LDC R22, c[0x0][0x630] ;  /* 0x00018c00ff167b82 */ /* 0x000ef00000000800 */
[----:B------:R-:W4:Y:S01]  /*0e90*/  LDC.64 R26, c[0x0][0x620] ;  /* 0x00018800ff1a7b82 */ /* 0x000f220000000a00 */
[----:B-1----:R-:W-:-:S04]  /*0ea0*/  ISETP.NE.U32.AND P0, PT, R18, RZ, PT ;  /* 0x000000ff1200720c */ /* 0x002fc80003f05070 */
[----:B------:R-:W-:-:S13]  /*0eb0*/  ISETP.NE.AND.EX P0, PT, R19, RZ, PT, P0 ;  /* 0x000000ff1300720c */ /* 0x000fda0003f05300 */
[----:B---34-:R-:W-:Y:S05]  /*0ec0*/  @!P0 BRA `(.L_x_13) ;  /* 0x0000000000288947 */ /* 0x018fea0003800000 */
[----:B------:R-:W1:Y:S02]  /*0ed0*/  LDC R3, c[0x0][0x634] ;  /* 0x00018d00ff037b82 */ /* 0x000e640000000800 */
[----:B-1----:R-:W-:-:S05]  /*0ee0*/  IADD3 R3, P0, R16, R3, RZ ;  /* 0x0000000310037210 */ /* 0x002fca0007f1e0ff */
[----:B------:R-:W-:-:S04]  /*0ef0*/  IMAD.X R15, RZ, RZ, R17, P0 ;  /* 0x000000ffff0f7224 */ /* 0x000fc800000e0611 */
[----:B------:R-:W-:-:S04]  /*0f00*/  IMAD.WIDE.U32 R8, R15, R18, RZ ;  /* 0x000000120f087225 */ /* 0x000fc800078e00ff */
[----:B0-----:R-:W-:-:S04]  /*0f10*/  IMAD.WIDE.U32 R10, P0, R3, R19, R8 ;  /* 0x00000013030a7225 */ /* 0x001fc80007800008 */
[----:B------:R-:W-:-:S04]  /*0f20*/  IMAD.WIDE.U32 R8, R3, R18, RZ ;  /* 0x0000001203087225 */ /* 0x000fc800078e00ff */
[----:B------:R-:W-:Y:S01]  /*0f30*/  IMAD.X R13, RZ, RZ, RZ, P0 ;  /* 0x000000ffff0d7224 */ /* 0x000fe200000e06ff */
[----:B------:R-:W-:Y:S01]  /*0f40*/  IADD3 RZ, P0, R9, R10, RZ ;  /* 0x0000000a09ff7210 */ /* 0x000fe20007f1e0ff */
[----:B------:R-:W-:-:S04]  /*0f50*/  IMAD.MOV.U32 R12, RZ, RZ, R11 ;  /* 0x000000ffff0c7224 */ /* 0x000fc800078e000b */
[----:B------:R-:W-:-:S08]  /*0f60*/  IMAD.WIDE.U32.X R8, R15, R19, R12, P0 ;  /* 0x000000130f087225 */ /* 0x000fd000000e040c */
.L_x_13:
[----:B------:R-:W1:Y:S01]  /*0f70*/  LDC.64 R30, c[0x0][0x640] ;  /* 0x00019000ff1e7b82 */ /* 0x000e620000000a00 */
[-CC-:B------:R-:W-:Y:S02]  /*0f80*/  SHF.R.U64 R32, R8, R22.reuse, R9.reuse ;  /* 0x0000001608207219 */ /* 0x180fe40000001209 */
[----:B------:R-:W-:Y:S02]  /*0f90*/  SHF.R.U32.HI R3, RZ, R22, R9 ;  /* 0x00000016ff037219 */ /* 0x000fe40000011609 */
[----:B0-----:R-:W-:-:S03]  /*0fa0*/  IADD3 R11, P0, RZ, -R32, RZ ;  /* 0x80000020ff0b7210 */ /* 0x001fc60007f1e0ff */
[----:B------:R-:W0:Y:S02]  /*0fb0*/  LDC R12, c[0x0][0x618] ;  /* 0x00018600ff0c7b82 */ /* 0x000e240000000800 */
[----:B------:R-:W-:Y:S02]  /*0fc0*/  IMAD.X R3, RZ, RZ, ~R3, P0 ;  /* 0x000000ffff037224 */ /* 0x000fe400000e0e03 */
[----:B------:R-:W-:-:S04]  /*0fd0*/  IMAD.WIDE.U32 R8, R11, R26, R16 ;  /* 0x0000001a0b087225 */ /* 0x000fc800078e0010 */
[----:B------:R-:W3:Y:S01]  /*0fe0*/  LDC R22, c[0x0][0x608] ;  /* 0x00018200ff167b82 */ /* 0x000ee20000000800 */
[----:B------:R-:W-:-:S04]  /*0ff0*/  IMAD R10, R3, R26, RZ ;  /* 0x0000001a030a7224 */ /* 0x000fc800078e02ff */
[----:B------:R-:W-:Y:S02]  /*1000*/  IMAD R3, R11, R27, R10 ;  /* 0x0000001b0b037224 */ /* 0x000fe400078e020a */
[----:B------:R-:W-:Y:S01]  /*1010*/  IMAD.MOV.U32 R10, RZ, RZ, -0x1 ;  /* 0xffffffffff0a7424 */ /* 0x000fe200078e00ff */
[----:B------:R-:W4:Y:S01]  /*1020*/  LDC R29, c[0x0][0x658] ;  /* 0x00019600ff1d7b82 */ /* 0x000f220000000800 */
[----:B------:R-:W-:Y:S01]  /*1030*/  IMAD.IADD R3, R9, 0x1, R3 ;  /* 0x0000000109037824 */ /* 0x000fe200078e0203 */
[----:B-1----:R-:W-:-:S04]  /*1040*/  ISETP.NE.U32.AND P0, PT, R30, RZ, PT ;  /* 0x000000ff1e00720c */ /* 0x002fc80003f05070 */
[----:B------:R-:W-:Y:S02]  /*1050*/  ISETP.NE.AND.EX P0, PT, R31, RZ, PT, P0 ;  /* 0x000000ff1f00720c */ /* 0x000fe40003f05300 */
[----:B------:R-:W1:Y:S01]  /*1060*/  LDC R26, c[0x0][0x600] ;  /* 0x00018000ff1a7b82 */ /* 0x000e620000000800 */
[-CC-:B0-----:R-:W-:Y:S02]  /*1070*/  SHF.R.U64 R18, R8, R12.reuse, R3.reuse ;  /* 0x0000000c08127219 */ /* 0x181fe40000001203 */
[----:B------:R-:W-:-:S05]  /*1080*/  SHF.R.U32.HI R3, RZ, R12, R3 ;  /* 0x0000000cff037219 */ /* 0x000fca0000011603 */
[----:B------:R-:W0:Y:S01]  /*1090*/  LDC R27, c[0x0][0x648] ;  /* 0x00019200ff1b7b82 */ /* 0x000e220000000800 */
[-CC-:B---3--:R-:W-:Y:S02]  /*10a0*/  SHF.R.U64 R34, R18, R22.reuse, R3.reuse ;  /* 0x0000001612227219 */ /* 0x188fe40000001203 */
[----:B------:R-:W-:Y:S01]  /*10b0*/  SHF.R.U32.HI R8, RZ, R22, R3 ;  /* 0x00000016ff087219 */ /* 0x000fe20000011603 */
[----:B------:R-:W-:-:S04]  /*10c0*/  IMAD.MOV.U32 R22, RZ, RZ, 0x1 ;  /* 0x00000001ff167424 */ /* 0x000fc800078e00ff */
[----:B------:R-:W3:Y:S01]  /*10d0*/  LDC R33, c[0x0][0x638] ;  /* 0x00018e00ff217b82 */ /* 0x000ee20000000800 */
[-CC-:B----4-:R-:W-:Y:S02]  /*10e0*/  SHF.R.U64 R36, R34, R29.reuse, R8.reuse ;  /* 0x0000001d22247219 */ /* 0x190fe40000001208 */
[-C--:B------:R-:W-:Y:S02]  /*10f0*/  SHF.L.U32 R3, R10, R29.reuse, RZ ;  /* 0x0000001d0a037219 */ /* 0x080fe400000006ff */
[----:B------:R-:W-:Y:S01]  /*1100*/  SHF.R.U32.HI R9, RZ, R29, R8 ;  /* 0x0000001dff097219 */ /* 0x000fe20000011608 */
[----:B------:R-:W-:Y:S01]  /*1110*/  IMAD.MOV.U32 R8, RZ, RZ, R36 ;  /* 0x000000ffff087224 */ /* 0x000fe200078e0024 */
[----:B------:R-:W-:Y:S01]  /*1120*/  LOP3.LUT R15, RZ, R3, RZ, 0x33, !PT ;  /* 0x00000003ff0f7212 */ /* 0x000fe200078e33ff */
[----:B------:R-:W4:Y:S01]  /*1130*/  LDC R28, c[0x0][0x610] ;  /* 0x00018400ff1c7b82 */ /* 0x000f220000000800 */
[----:B------:R-:W-:Y:S05]  /*1140*/  @!P0 BRA `(.L_x_14) ;  /* 0x0000000000288947 */ /* 0x000fea0003800000 */
[----:B------:R-:W2:Y:S02]  /*1150*/  LDC R3, c[0x0][0x64c] ;  /* 0x00019300ff037b82 */ /* 0x000ea40000000800 */
[----:B--2---:R-:W-:-:S05]  /*1160*/  IADD3 R3, P0, R36, R3, RZ ;  /* 0x0000000324037210 */ /* 0x004fca0007f1e0ff */
[----:B------:R-:W-:-:S04]  /*1170*/  IMAD.X R19, RZ, RZ, R9, P0 ;  /* 0x000000ffff137224 */ /* 0x000fc800000e0609 */
[----:B------:R-:W-:-:S04]  /*1180*/  IMAD.WIDE.U32 R8, R19, R30, RZ ;  /* 0x0000001e13087225 */ /* 0x000fc800078e00ff */
[----:B------:R-:W-:-:S04]  /*1190*/  IMAD.WIDE.U32 R10, P0, R3, R31, R8 ;  /* 0x0000001f030a7225 */ /* 0x000fc80007800008 */
[----:B------:R-:W-:-:S04]  /*11a0*/  IMAD.WIDE.U32 R8, R3, R30, RZ ;  /* 0x0000001e03087225 */ /* 0x000fc800078e00ff */
[----:B------:R-:W-:Y:S01]  /*11b0*/  IMAD.X R13, RZ, RZ, RZ, P0 ;  /* 0x000000ffff0d7224 */ /* 0x000fe200000e06ff */
[----:B------:R-:W-:Y:S01]  /*11c0*/  IADD3 RZ, P0, R9, R10, RZ ;  /* 0x0000000a09ff7210 */ /* 0x000fe20007f1e0ff */
[----:B------:R-:W-:-:S04]  /*11d0*/  IMAD.MOV.U32 R12, RZ, RZ, R11 ;  /* 0x000000ffff0c7224 */ /* 0x000fc800078e000b */
[----:B------:R-:W-:-:S08]  /*11e0*/  IMAD.WIDE.U32.X R8, R19, R31, R12, P0 ;  /* 0x0000001f13087225 */ /* 0x000fd000000e040c */
.L_x_14:
[----:B0-----:R-:W-:Y:S01]  /*11f0*/  SHF.R.U64 R7, R8, R27, R9 ;  /* 0x0000001b08077219 */ /* 0x001fe20000001209 */
[----:B-1----:R-:W-:Y:S01]  /*1200*/  VIADD R9, R26, 0xffffffff ;  /* 0xffffffff1a097836 */ /* 0x002fe20000000000 */
[----:B------:R-:W-:Y:S01]  /*1210*/  SHF.L.U32 R3, R22, R29, RZ ;  /* 0x0000001d16037219 */ /* 0x000fe200000006ff */
[----:B------:R-:W-:Y:S01]  /*1220*/  @P1 IMAD R21, R25, R24, R6 ;  /* 0x0000001819151224 */ /* 0x000fe200078e0206 */
[----:B------:R-:W-:Y:S01]  /*1230*/  LOP3.LUT R8, R34, R15, RZ, 0xc0, !PT ;  /* 0x0000000f22087212 */ /* 0x000fe200078ec0ff */
[----:B------:R-:W-:Y:S02]  /*1240*/  IMAD.MOV R10, RZ, RZ, -R7 ;  /* 0x000000ffff0a7224 */ /* 0x000fe400078e0a07 */
[----:B------:R-:W-:Y:S02]  /*1250*/  IMAD.MOV.U32 R6, RZ, RZ, 0x1 ;  /* 0x00000001ff067424 */ /* 0x000fe400078e00ff */
[----:B------:R-:W-:Y:S01]  /*1260*/  IMAD R8, R3, R7, R8 ;  /* 0x0000000703087224 */ /* 0x000fe200078e0208 */
[----:B------:R-:W-:Y:S01]  /*1270*/  LOP3.LUT R7, R18, R9, RZ, 0xc0, !PT ;  /* 0x0000000912077212 */ /* 0x000fe200078ec0ff */
[----:B---3--:R-:W-:-:S02]  /*1280*/  IMAD R3, R10, R33, R36 ;  /* 0x000000210a037224 */ /* 0x008fc400078e0224 */
[----:B----4-:R-:W-:Y:S02]  /*1290*/  IMAD R22, R8, R28, R21 ;  /* 0x0000001c08167224 */ /* 0x010fe400078e0215 */
[----:B------:R-:W-:Y:S01]  /*12a0*/  IMAD R7, R3, R26, R7 ;  /* 0x0000001a03077224 */ /* 0x000fe200078e0207 */
[----:B------:R-:W-:Y:S01]  /*12b0*/  PRMT R3, R6, 0x7610, R3 ;  /* 0x0000761006037816 */ /* 0x000fe20000000003 */
[----:B------:R-:W-:-:S03]  /*12c0*/  IMAD.MOV.U32 R19, RZ, RZ, R32 ;  /* 0x000000ffff137224 */ /* 0x000fc600078e0020 */
[----:B------:R-:W-:Y:S02]  /*12d0*/  SEL R18, R7, R22, !P1 ;  /* 0x0000001607127207 */ /* 0x000fe40004800000 */
[----:B------:R-:W-:-:S07]  /*12e0*/  SEL R22, R22, R7, !P1 ;  /* 0x0000000716167207 */ /* 0x000fce0004800000 */
.L_x_12:
[----:B------:R-:W-:Y:S05]  /*12f0*/  @!P3 BRA `(.L_x_15) ;  /* 0x00000000000cb947 */ /* 0x000fea0003800000 */
[----:B------:R-:W-:Y:S01]  /*1300*/  UCGABAR_WAIT ;  /* 0x0000000000007dc7 */ /* 0x000fe20008000000 */
[----:B------:R-:W-:Y:S01]  /*1310*/  CCTL.IVALL ;  /* 0x00000000ff00798f */ /* 0x000fe20002000000 */
[----:B------:R-:W-:Y:S05]  /*1320*/  BRA `(.L_x_16) ;  /* 0x0000000000047947 */ /* 0x000fea0003800000 */
.L_x_15:
[----:B------:R-:W-:Y:S06]  /*1330*/  BAR.SYNC.DEFER_BLOCKING 0x0 ;  /* 0x0000000000007b1d */ /* 0x000fec0000010000 */
.L_x_16:
[----:B------:R-:W-:Y:S05]  /*1340*/  @!P2 BRA `(.L_x_17) ;  /* 0x00000054007ca947 */ /* 0x000fea0003800000 */
[----:B------:R-:W-:-:S13]  /*1350*/  ISETP.GT.U32.AND P0, PT, R35, 0x1, PT ;  /* 0x000000012300780c */ /* 0x000fda0003f04070 */
[----:B------:R-:W-:Y:S05]  /*1360*/  @P0 EXIT ;  /* 0x000000000000094d */ /* 0x000fea0003800000 */
.L_x_18:
[----:B------:R-:W-:-:S08]  /*1370*/  NOP ;  /* 0x0000000000007918 */ /* 0x000fd00000000000 */
[----:B------:R-:W1:Y:S02]  /*1380*/  USETMAXREG.TRY_ALLOC.CTAPOOL UP0, 0xe8 ;  /* 0x000000e8000079c8 */ /* 0x000e640008000600 */
[----:B-1----:R-:W-:-:S13]  /*1390*/  PLOP3.LUT P0, PT, PT, PT, UP0, 0x80, 0x0 ;  /* 0x000000000000781c */ /* 0x002fda0003f0f008 */
[----:B------:R-:W-:Y:S05]  /*13a0*/  @!P0 BRA `(.L_x_18) ;  /* 0xfffffffc00f08947 */ /* 0x000fea000383ffff */
[----:B------:R-:W-:-:S13]  /*13b0*/  LOP3.LUT P0, RZ, R3, 0xff, RZ, 0xc0, !PT ;  /* 0x000000ff03ff7812 */ /* 0x000fda000780c0ff */
[----:B------:R-:W-:Y:S05]  /*13c0*/  @!P0 EXIT ;  /* 0x000000000000894d */ /* 0x000fea0003800000 */
[----:B------:R-:W3:Y:S01]  /*13d0*/  LDL.64 R12, [R1] ;  /* 0x00000000010c7983 */ /* 0x000ee20000100a00 */
[----:B------:R-:W1:Y:S01]  /*13e0*/  S2UR UR4, SR_CgaCtaId ;  /* 0x00000000000479c3 */ /* 0x000e620000008800 */
[CC--:B------:R-:W-:Y:S01]  /*13f0*/  LEA.HI R3, R20.reuse, R5.reuse, RZ, 0x2 ;  /* 0x0000000514037211 */ /* 0x0c0fe200078f10ff */
[----:B------:R-:W-:Y:S01]  /*1400*/  UISETP.LT.AND UP0, UPT, UR40, 0x1, UPT ;  /* 0x000000012800788c */ /* 0x000fe2000bf01270 */
[----:B------:R-:W-:Y:S01]  /*1410*/  LEA.HI R20, R20, R5, RZ, 0x5 ;  /* 0x0000000514147211 */ /* 0x000fe200078f28ff */
[----:B------:R-:W-:Y:S01]  /*1420*/  UIADD3 UR5, UR43, -0x1, URZ ;  /* 0xffffffff2b057890 */ /* 0x000fe2000fffe03f */
[--C-:B------:R-:W-:Y:S01]  /*1430*/  SHF.R.S32.HI R92, RZ, 0x2, R3.reuse ;  /* 0x00000002ff5c7819 */ /* 0x100fe20000011403 */
[----:B------:R-:W-:Y:S01]  /*1440*/  USEL UR42, UR40, 0x1, UP0 ;  /* 0x00000001282a7887 */ /* 0x000fe20008000000 */
[----:B------:R-:W-:Y:S01]  /*1450*/  SHF.R.S32.HI R7, RZ, 0x1f, R3 ;  /* 0x0000001fff077819 */ /* 0x000fe20000011403 */
[----:B------:R-:W4:Y:S01]  /*1460*/  LDC R97, c[0x0][0x658] ;  /* 0x00019600ff617b82 */ /* 0x000f220000000800 */
[----:B------:R-:W-:Y:S01]  /*1470*/  LOP3.LUT R4, R3, 0xfffffffc, RZ, 0xc0, !PT ;  /* 0xfffffffc03047812 */ /* 0x000fe200078ec0ff */
[----:B------:R-:W-:Y:S01]  /*1480*/  UMOV UR41, 0x400 ;  /* 0x0000040000297882 */ /* 0x000fe20000000000 */
[----:B------:R-:W-:Y:S01]  /*1490*/  LEA.HI R7, R7, R92, RZ, 0x3 ;  /* 0x0000005c07077211 */ /* 0x000fe200078f18ff */
[----:B------:R-:W-:Y:S01]  /*14a0*/  UISETP.NE.AND UP0, UPT, UR5, URZ, UPT ;  /* 0x0000003f0500728c */ /* 0x000fe2000bf05270 */
[----:B------:R-:W-:Y:S01]  /*14b0*/  SHF.R.S32.HI R3, RZ, 0x5, R20 ;  /* 0x00000005ff037819 */ /* 0x000fe20000011414 */
[----:B------:R-:W-:Y:S01]  /*14c0*/  IMAD.IADD R4, R5, 0x1, -R4 ;  /* 0x0000000105047824 */ /* 0x000fe200078e0a04 */
[----:B------:R-:W-:Y:S01]  /*14d0*/  LOP3.LUT R7, R7, 0xfffffff8, RZ, 0xc0, !PT ;  /* 0xfffffff807077812 */ /* 0x000fe200078ec0ff */
[----:B------:R-:W2:Y:S01]  /*14e0*/  LDC.64 R8, c[0x0][0x5c8] ;  /* 0x00017200ff087b82 */ /* 0x000ea20000000a00 */
[----:B------:R-:W-:Y:S01]  /*14f0*/  IMAD.MOV.U32 R6, RZ, RZ, -0x1 ;  /* 0xffffffffff067424 */ /* 0x000fe200078e00ff */
[----:B------:R-:W-:Y:S01]  /*1500*/  ULDC UR6, c[0x0][0x284] ;  /* 0x0000a10000067ab9 */ /* 0x000fe20000000800 */
[----:B0-----:R-:W-:Y:S01]  /*1510*/  IMAD.MOV.U32 R10, RZ, RZ, 0x1 ;  /* 0x00000001ff0a7424 */ /* 0x001fe200078e00ff */
[----:B------:R-:W-:Y:S01]  /*1520*/  LOP3.LUT R104, R23, 0x1, RZ, 0xfc, !PT ;  /* 0x0000000117687812 */ /* 0x000fe200078efcff */
[----:B------:R-:W-:Y:S01]  /*1530*/  IMAD.IADD R92, R92, 0x1, -R7 ;  /* 0x000000015c5c7824 */ /* 0x000fe200078e0a07 */
[----:B------:R-:W-:Y:S01]  /*1540*/  USHF.L.U32 UR45, UR40, 0x1, URZ ;  /* 0x00000001282d7899 */ /* 0x000fe2000800063f */
[----:B------:R-:W-:Y:S01]  /*1550*/  IMAD.SHL.U32 R94, R4, 0x2, RZ ;  /* 0x00000002045e7824 */ /* 0x000fe200078e00ff */
[----:B------:R-:W0:Y:S01]  /*1560*/  LDC R99, c[0x0][0x288] ;  /* 0x0000a200ff637b82 */ /* 0x000e220000000800 */
[----:B-1----:R-:W-:Y:S01]  /*1570*/  ULEA UR41, UR4, UR41, 0x18 ;  /* 0x0000002904297291 */ /* 0x002fe2000f8ec03f */
[--C-:B------:R-:W-:Y:S01]  /*1580*/  SHF.R.S32.HI R93, RZ, 0x1f, R92.reuse ;  /* 0x0000001fff5d7819 */ /* 0x100fe2000001145c */
[----:B------:R-:W-:Y:S01]  /*1590*/  USHF.L.U32 UR4, UR5, 0x3, URZ ;  /* 0x0000000305047899 */ /* 0x000fe2000800063f */
[C---:B------:R-:W-:Y:S01]  /*15a0*/  IMAD R102, R3.reuse, -0x10, -R92 ;  /* 0xfffffff003667824 */ /* 0x040fe200078e0a5c */
[----:B------:R-:W-:Y:S01]  /*15b0*/  USEL UR5, URZ, 0x1, UP0 ;  /* 0x000000013f057887 */ /* 0x000fe20008000000 */
[----:B------:R-:W-:Y:S01]  /*15c0*/  SHF.R.S32.HI R95, RZ, 0x1f, R94 ;  /* 0x0000001fff5f7819 */ /* 0x000fe2000001145e */
[----:B------:R-:W-:Y:S01]  /*15d0*/  UIADD3 UR46, UR41, 0x40, URZ ;  /* 0x00000040292e7890 */ /* 0x000fe2000fffe03f */
[----:B------:R-:W1:Y:S01]  /*15e0*/  LDC R100, c[0x0][0x600] ;  /* 0x00018000ff647b82 */ /* 0x000e620000000800 */
[-C--:B----4-:R-:W-:Y:S01]  /*15f0*/  SHF.L.U32 R6, R6, R97.reuse, RZ ;  /* 0x0000006106067219 */ /* 0x090fe200000006ff */
[----:B------:R-:W-:Y:S01]  /*1600*/  ULOP3.LUT UR4, UR4, 0x8, URZ, 0xc0, !UPT ;  /* 0x0000000804047892 */ /* 0x000fe2000f8ec03f */
[----:B------:R-:W-:Y:S01]  /*1610*/  IMAD.WIDE R92, R3, 0x10, R92 ;  /* 0x00000010035c7825 */ /* 0x000fe200078e025c */
[----:B------:R-:W-:Y:S01]  /*1620*/  SHF.L.U32 R97, R10, R97, RZ ;  /* 0x000000610a617219 */ /* 0x000fe200000006ff */
[----:B------:R-:W-:Y:S01]  /*1630*/  UIADD3 UR42, -UR42, UR40, URZ ;  /* 0x000000282a2a7290 */ /* 0x000fe2000fffe13f */
[----:B------:R-:W-:Y:S01]  /*1640*/  LOP3.LUT R101, RZ, R6, RZ, 0x33, !PT ;  /* 0x00000006ff657212 */ /* 0x000fe200078e33ff */
[----:B------:R-:W-:Y:S01]  /*1650*/  IMAD.U32 R105, RZ, RZ, UR5 ;  /* 0x00000005ff697e24 */ /* 0x000fe2000f8e00ff */
[C---:B--2---:R-:W-:Y:S01]  /*1660*/  SHF.L.U64.HI R96, R8.reuse, 0x3, R9 ;  /* 0x0000000308607819 */ /* 0x044fe20000010209 */
[----:B------:R-:W-:Y:S01]  /*1670*/  IMAD.SHL.U32 R91, R8, 0x8, RZ ;  /* 0x00000008085b7824 */ /* 0x000fe200078e00ff */
[----:B------:R-:W-:Y:S01]  /*1680*/  ULEA UR43, UR43, UR46, 0x3 ;  /* 0x0000002e2b2b7291 */ /* 0x000fe2000f8e183f */
[----:B------:R-:W-:Y:S01]  /*1690*/  VIADD R102, R102, UR6 ;  /* 0x0000000666667c36 */ /* 0x000fe20008000000 */
[----:B------:R-:W-:-:S02]  /*16a0*/  ULOP3.LUT UR47, UR4, 0x8, URZ, 0x3c, !UPT ;  /* 0x00000008042f7892 */ /* 0x000fc4000f8e3c3f */
[----:B------:R-:W-:Y:S01]  /*16b0*/  ULOP3.LUT UR44, UR4, 0x18, URZ, 0x3c, !UPT ;  /* 0x00000018042c7892 */ /* 0x000fe2000f8e3c3f */
[----:B0-----:R-:W-:Y:S02]  /*16c0*/  IMAD R99, R4, -0x2, R99 ;  /* 0xfffffffe04637824 */ /* 0x001fe400078e0263 */
[----:B-1----:R-:W-:Y:S01]  /*16d0*/  VIADD R100, R100, 0xffffffff ;  /* 0xffffffff64647836 */ /* 0x002fe20000000000 */
[----:B---3--:R-:W-:-:S08]  /*16e0*/  SHF.L.U64.HI R98, R12, 0x1, R0 ;  /* 0x000000010c627819 */ /* 0x008fd00000010200 */
.L_x_166:
[----:B------:R-:W-:-:S04]  /*16f0*/  SHF.L.U32 R0, R105, 0x1f, RZ ;  /* 0x0000001f69007819 */ /* 0x000fc800000006ff */
[----:B------:R-:W0:Y:S02]  /*1700*/  SYNCS.PHASECHK.TRANS64.TRYWAIT P0, [UR43+-0x8], R0 ;  /* 0xfffff800ff0075a7 */ /* 0x000e24000800016b */
[----:B01-34-:R-:W-:Y:S05]  /*1710*/  @!P0 BRA `(.L_x_19) ;  /* 0x0000006000688947 */ /* 0x01bfea0003800000 */
.L_x_187:
[----:B------:R-:W-:Y:S02]  /*1720*/  ULDC UR4, c[0x0][0x28c] ;  /* 0x0000a30000047ab9 */ /* 0x000fe40000000800 */
[----:B------:R-:W-:-:S13]  /*1730*/  ISETP.LT.AND P0, PT, RZ, UR4, PT ;  /* 0x00000004ff007c0c */ /* 0x000fda000bf01270 */
[----:B------:R-:W-:Y:S05]  /*1740*/  @P0 BRA `(.L_x_20) ;  /* 0x0000000000400947 */ /* 0x000fea0003800000 */
[----:B0-----:R-:W-:Y:S01]  /*1750*/  MOV R0, 0x0 ;  /* 0x0000000000007802 */ /* 0x001fe20000000f00 */
[----:B------:R-:W-:Y:S01]  /*1760*/  ULDC.64 UR4, c[0x4][0x68] ;  /* 0x01001a0000047ab9 */ /* 0x000fe20000000a00 */
[----:B------:R-:W-:Y:S01]  /*1770*/  ULDC.64 UR6, c[0x4][0x8] ;  /* 0x0100020000067ab9 */ /* 0x000fe20000000a00 */
[----:B------:R-:W-:Y:S01]  /*1780*/  IMAD.U32 R4, RZ, RZ, UR4 ;  /* 0x00000004ff047e24 */ /* 0x000fe2000f8e00ff */
[----:B------:R0:W1:Y:S01]  /*1790*/  LDC.64 R14, c[0x4][R0] ;  /* 0x01000000000e7b82 */ /* 0x0000620000000a00 */
[----:B------:R-:W-:Y:S01]  /*17a0*/  IMAD.U32 R5, RZ, RZ, UR5 ;  /* 0x00000005ff057e24 */ /* 0x000fe2000f8e00ff */
[----:B------:R-:W-:Y:S01]  /*17b0*/  ULDC.64 UR4, c[0x4][0x70] ;  /* 0x01001c0000047ab9 */ /* 0x000fe20000000a00 */
[----:B------:R-:W-:Y:S02]  /*17c0*/  IMAD.U32 R10, RZ, RZ, UR6 ;  /* 0x00000006ff0a7e24 */ /* 0x000fe4000f8e00ff */
[----:B------:R-:W-:Y:S02]  /*17d0*/  IMAD.U32 R6, RZ, RZ, UR4 ;  /* 0x00000004ff067e24 */ /* 0x000fe4000f8e00ff */
[----:B------:R-:W-:-:S02]  /*17e0*/  IMAD.U32 R7, RZ, RZ, UR5 ;  /* 0x00000005ff077e24 */ /* 0x000fc4000f8e00ff */
[----:B------:R-:W-:Y:S02]  /*17f0*/  IMAD.U32 R11, RZ, RZ, UR7 ;  /* 0x00000007ff0b7e24 */ /* 0x000fe4000f8e00ff */
[----:B------:R-:W-:Y:S02]  /*1800*/  IMAD.MOV.U32 R8, RZ, RZ, 0x1e1 ;  /* 0x000001e1ff087424 */ /* 0x000fe400078e00ff */
[----:B------:R-:W-:Y:S02]  /*1810*/  IMAD.MOV.U32 R12, RZ, RZ, 0x1 ;  /* 0x00000001ff0c7424 */ /* 0x000fe400078e00ff */
[----:B0-----:R-:W-:-:S07]  /*1820*/  IMAD.MOV.U32 R13, RZ, RZ, RZ ;  /* 0x000000ffff0d7224 */ /* 0x001fce00078e00ff */
[----:B------:R-:W-:-:S07]  /*1830*/  LEPC R20, `(.L_x_20) ;  /* 0x000000001014794e */ /* 0x000fce0000000000 */
[----:B-1---5:R-:W-:Y:S05]  /*1840*/  CALL.ABS.NOINC R14 ;  /* 0x000000000e007343 */ /* 0x022fea0003c00000 */
.L_x_20:
[----:B------:R-:W-:-:S13]  /*1850*/  ISETP.NE.AND P0, PT, R104, 0x3, PT ;  /* 0x000000036800780c */ /* 0x000fda0003f05270 */
[----:B------:R-:W-:Y:S05]  /*1860*/  @!P0 BRA `(.L_x_21) ;  /* 0x0000000000048947 */ /* 0x000fea0003800000 */
[----:B------:R-:W-:Y:S01]  /*1870*/  BPT.TRAP 0x1 ;  /* 0x000000040000795c */ /* 0x000fe20000300000 */
.L_x_21:
[----:B0-----:R-:W-:Y:S02]  /*1880*/  IMAD.U32 R3, RZ, RZ, UR38 ;  /* 0x00000026ff037e24 */ /* 0x001fe4000f8e00ff */
[----:B------:R-:W-:-:S03]  /*1890*/  IMAD.U32 R0, RZ, RZ, UR39 ;  /* 0x00000027ff007e24 */ /* 0x000fc6000f8e00ff */
[----:B------:R-:W-:Y:S02]  /*18a0*/  LEA R3, R3, UR41, 0x3 ;  /* 0x0000002903037c11 */ /* 0x000fe4000f8e18ff */
[----:B------:R-:W-:-:S04]  /*18b0*/  SHF.L.U32 R0, R0, 0x1f, RZ ;  /* 0x0000001f00007819 */ /* 0x000fc800000006ff */
[----:B------:R0:W1:Y:S01]  /*18c0*/  SYNCS.PHASECHK.TRANS64.TRYWAIT P1, [R3+URZ], R0 ;  /* 0x00000000030075a7 */ /* 0x000062000802017f */
[----:B------:R-:W-:Y:S05]  /*18d0*/  @!P0 BRA `(.L_x_22) ;  /* 0x0000000000048947 */ /* 0x000fea0003800000 */
[----:B------:R-:W-:Y:S01]  /*18e0*/  BPT.TRAP 0x1 ;  /* 0x000000040000795c */ /* 0x000fe20000300000 */
.L_x_22:
[----:B------:R-:W-:-:S05]  /*18f0*/  IMAD.U32 R4, RZ, RZ, UR42 ;  /* 0x0000002aff047e24 */ /* 0x000fca000f8e00ff */
[----:B------:R-:W-:Y:S01]  /*1900*/  ISETP.GE.AND P2, PT, R4, 0x1, PT ;  /* 0x000000010400780c */ /* 0x000fe20003f46270 */
[----:B-1----:R-:W-:-:S12]  /*1910*/  @P1 BRA `(.L_x_23) ;  /* 0x0000000000081947 */ /* 0x002fd80003800000 */
[----:B------:R-:W1:Y:S02]  /*1920*/  SYNCS.PHASECHK.TRANS64.TRYWAIT P1, [R3+URZ], R0 ;  /* 0x00000000030075a7 */ /* 0x000e64000802017f */
[----:B-1----:R-:W-:Y:S05]  /*1930*/  @!P1 BRA `(.L_x_24) ;  /* 0x0000005c00f89947 */ /* 0x002fea0003800000 */
.L_x_23:
[----:B------:R-:W-:Y:S05]  /*1940*/  WARPSYNC.ALL ;  /* 0x0000000000007948 */ /* 0x000fea0003800000 */
[----:B------:R-:W-:Y:S01]  /*1950*/  UIADD3 UR4, UR41, 0x100, URZ ;  /* 0x0000010029047890 */ /* 0x000fe2000fffe03f */
[----:B------:R-:W-:Y:S01]  /*1960*/  WARPGROUP.ARRIVE ;  /* 0x00000000000079c5 */ /* 0x000fe20000000000 */
[----:B------:R-:W-:Y:S02]  /*1970*/  UIADD3 UR5, UR41, 0x6100, URZ ;  /* 0x0000610029057890 */ /* 0x000fe4000fffe03f */
[----:B------:R-:W-:Y:S02]  /*1980*/  USHF.R.U32.HI UR4, URZ, 0x4, UR4 ;  /* 0x000000043f047899 */ /* 0x000fe40008011604 */
[----:B------:R-:W-:-:S02]  /*1990*/  USHF.R.U32.HI UR5, URZ, 0x4, UR5 ;  /* 0x000000043f057899 */ /* 0x000fc40008011605 */
[----:B------:R-:W-:Y:S02]  /*19a0*/  ULOP3.LUT UR4, UR4, 0x3fff, URZ, 0xc0, !UPT ;  /* 0x00003fff04047892 */ /* 0x000fe4000f8ec03f */
[----:B------:R-:W-:Y:S02]  /*19b0*/  ULOP3.LUT UR5, UR5, 0x3fff, URZ, 0xc0, !UPT ;  /* 0x00003fff05057892 */ /* 0x000fe4000f8ec03f */
[----:B------:R-:W-:Y:S02]  /*19c0*/  ULOP3.LUT UR8, UR4, 0x10000, URZ, 0xfc, !UPT ;  /* 0x0001000004087892 */ /* 0x000fe4000f8efc3f */
[----:B------:R-:W-:Y:S02]  /*19d0*/  ULOP3.LUT UR9, UR5, 0x10000, URZ, 0xfc, !UPT ;  /* 0x0001000005097892 */ /* 0x000fe4000f8efc3f */
[----:B------:R-:W-:Y:S02]  /*19e0*/  ULEA UR10, UR38, UR8, 0x9 ;  /* 0x00000008260a7291 */ /* 0x000fe4000f8e483f */
[----:B------:R-:W-:Y:S01]  /*19f0*/  ULEA UR11, UR38, UR9, 0xa ;  /* 0x00000009260b7291 */ /* 0x000fe2000f8e503f */
[----:B------:R-:W-:Y:S01]  /*1a00*/  UMOV UR5, 0x40000040 ;  /* 0x4000004000057882 */ /* 0x000fe20000000000 */
[----:B------:R-:W-:-:S03]  /*1a10*/  UMOV UR7, 0x40000040 ;  /* 0x4000004000077882 */ /* 0x000fc60000000000 */
[----:B------:R-:W-:Y:S02]  /*1a20*/  UMOV UR4, UR10 ;  /* 0x0000000a00047c82 */ /* 0x000fe40008000000 */
[----:B------:R-:W-:Y:S02]  /*1a30*/  UMOV UR6, UR11 ;  /* 0x0000000b00067c82 */ /* 0x000fe40008000000 */
[----:B------:R-:W-:Y:S01]  /*1a40*/  HGMMA.64x128x16.F32 R24, gdesc[UR4], RZ, !UPT, gsb0 ;  /* 0x01e00000041879f0 */ /* 0x000fe2000c0008ff */
[----:B------:R-:W-:Y:S02]  /*1a50*/  UIADD3 UR4, UR10, 0x2, URZ ;  /* 0x000000020a047890 */ /* 0x000fe4000fffe03f */
[----:B------:R-:W-:Y:S01]  /*1a60*/  UIADD3 UR6, UR11, 0x2, URZ ;  /* 0x000000020b067890 */ /* 0x000fe2000fffe03f */
[----:B------:R-:W-:Y:S01]  /*1a70*/  UMOV UR5, 0x40000040 ;  /* 0x4000004000057882 */ /* 0x000fe20000000000 */
[----:B------:R-:W-:Y:S01]  /*1a80*/  UMOV UR7, 0x40000040 ;  /* 0x4000004000077882 */ /* 0x000fe20000000000 */
[----:B------:R-:W-:-:S02]  /*1a90*/  WARPGROUP.DEPBAR.LE gsb0, 0x0 ;  /* 0x00008000000079c5 */ /* 0x000fc40000010000 */
[----:B------:R-:W-:-:S06]  /*1aa0*/  WARPGROUP.ARRIVE ;  /* 0x00000000000079c5 */ /* 0x000fcc0000000000 */
[----:B------:R-:W-:Y:S01]  /*1ab0*/  HGMMA.64x128x16.F32 R24, gdesc[UR4], R24, gsb0 ;  /* 0x01e00000041879f0 */ /* 0x000fe20008000818 */
[----:B------:R-:W-:Y:S02]  /*1ac0*/  UIADD3 UR4, UR10, 0x4, URZ ;  /* 0x000000040a047890 */ /* 0x000fe4000fffe03f */
[----:B------:R-:W-:Y:S01]  /*1ad0*/  UIADD3 UR6, UR11, 0x4, URZ ;  /* 0x000000040b067890 */ /* 0x000fe2000fffe03f */
[----:B------:R-:W-:Y:S01]  /*1ae0*/  UMOV UR5, 0x40000040 ;  /* 0x4000004000057882 */ /* 0x000fe20000000000 */
[----:B------:R-:W-:Y:S01]  /*1af0*/  UMOV UR7, 0x40000040 ;  /* 0x4000004000077882 */ /* 0x000fe20000000000 */
[----:B------:R-:W-:Y:S02]  /*1b00*/  WARPGROUP.DEPBAR.LE gsb0, 0x0 ;  /* 0x00008000000079c5 */ /* 0x000fe40000010000 */
        /* <DEDUP_REMOVED lines=8> */
[----:B------:R-:W-:Y:S03]  /*1b90*/  HGMMA.64x128x16.F32 R24, gdesc[UR4], R24, gsb0 ;  /* 0x01e00000041879f0 */ /* 0x000fe60008000818 */
[----:B------:R-:W-:Y:S02]  /*1ba0*/  WARPGROUP.DEPBAR.LE gsb0, 0x0 ;  /* 0x00008000000079c5 */ /* 0x000fe40000010000 */
[----:B------:R-:W-:Y:S05]  /*1bb0*/  @!P2 BRA `(.L_x_25) ;  /* 0x000000040014a947 */ /* 0x000fea0003800000 */
[----:B------:R-:W-:Y:S01]  /*1bc0*/  UIADD3 UR4, UR38, 0x1, URZ ;  /* 0x0000000126047890 */ /* 0x000fe2000fffe03f */
[----:B01----:R-:W-:Y:S02]  /*1bd0*/  IMAD.U32 R0, RZ, RZ, UR42 ;  /* 0x0000002aff007e24 */ /* 0x003fe4000f8e00ff */
[----:B------:R-:W-:Y:S01]  /*1be0*/  IMAD.U32 R3, RZ, RZ, UR38 ;  /* 0x00000026ff037e24 */ /* 0x000fe2000f8e00ff */
[----:B------:R-:W-:-:S04]  /*1bf0*/  UISETP.NE.AND UP0, UPT, UR4, 0x3, UPT ;  /* 0x000000030400788c */ /* 0x000fc8000bf05270 */
[----:B------:R-:W-:Y:S02]  /*1c00*/  USEL UR5, URZ, 0x1, UP0 ;  /* 0x000000013f057887 */ /* 0x000fe40008000000 */
[----:B------:R-:W-:Y:S02]  /*1c10*/  USEL UR10, UR4, URZ, UP0 ;  /* 0x0000003f040a7287 */ /* 0x000fe40008000000 */
[----:B------:R-:W-:-:S06]  /*1c20*/  ULOP3.LUT UR5, UR39, UR5, URZ, 0x3c, !UPT ;  /* 0x0000000527057292 */ /* 0x000fcc000f8e3c3f */
[----:B------:R-:W-:-:S07]  /*1c30*/  IMAD.U32 R6, RZ, RZ, UR5 ;  /* 0x00000005ff067e24 */ /* 0x000fce000f8e00ff */
.L_x_32:
[----:B------:R-:W-:Y:S05]  /*1c40*/  @!P0 BRA `(.L_x_26) ;  /* 0x0000000000048947 */ /* 0x000fea0003800000 */
[----:B------:R-:W-:Y:S01]  /*1c50*/  BPT.TRAP 0x1 ;  /* 0x000000040000795c */ /* 0x000fe20000300000 */
.L_x_26:
[----:B------:R-:W-:Y:S01]  /*1c60*/  ULEA UR4, UR10, UR41, 0x3 ;  /* 0x000000290a047291 */ /* 0x000fe2000f8e183f */
[----:B------:R-:W-:-:S08]  /*1c70*/  SHF.L.U32 R4, R6, 0x1f, RZ ;  /* 0x0000001f06047819 */ /* 0x000fd000000006ff */
[----:B------:R0:W1:Y:S01]  /*1c80*/  SYNCS.PHASECHK.TRANS64.TRYWAIT P1, [UR4], R4 ;  /* 0x00000004ff0075a7 */ /* 0x0000620008020144 */
[----:B------:R-:W-:Y:S05]  /*1c90*/  @!P0 BRA `(.L_x_27) ;  /* 0x0000000000048947 */ /* 0x000fea0003800000 */
[----:B------:R-:W-:Y:S01]  /*1ca0*/  BPT.TRAP 0x1 ;  /* 0x000000040000795c */ /* 0x000fe20000300000 */
.L_x_27:
[----:B-1----:R-:W-:Y:S05]  /*1cb0*/  @P1 BRA `(.L_x_28) ;  /* 0x0000000000081947 */ /* 0x002fea0003800000 */
[----:B------:R-:W1:Y:S02]  /*1cc0*/  SYNCS.PHASECHK.TRANS64.TRYWAIT P1, [UR4], R4 ;  /* 0x00000004ff0075a7 */ /* 0x000e640008020144 */
[----:B-1----:R-:W-:Y:S05]  /*1cd0*/  @!P1 BRA `(.L_x_29) ;  /* 0x0000005c00249947 */ /* 0x002fea0003800000 */
.L_x_28:
[----:B------:R-:W-:Y:S01]  /*1ce0*/  ULEA UR11, UR10, UR8, 0x9 ;  /* 0x000000080a0b7291 */ /* 0x000fe2000f8e483f */
[----:B------:R-:W-:Y:S01]  /*1cf0*/  WARPGROUP.ARRIVE ;  /* 0x00000000000079c5 */ /* 0x000fe20000000000 */
[----:B------:R-:W-:Y:S01]  /*1d00*/  ULEA UR12, UR10, UR9, 0xa ;  /* 0x000000090a0c7291 */ /* 0x000fe2000f8e503f */
[----:B------:R-:W-:Y:S01]  /*1d10*/  UMOV UR5, 0x40000040 ;  /* 0x4000004000057882 */ /* 0x000fe20000000000 */
[----:B------:R-:W-:-:S03]  /*1d20*/  UMOV UR7, 0x40000040 ;  /* 0x4000004000077882 */ /* 0x000fc60000000000 */
[----:B------:R-:W-:Y:S02]  /*1d30*/  UMOV UR4, UR11 ;  /* 0x0000000b00047c82 */ /* 0x000fe40008000000 */
[----:B------:R-:W-:Y:S02]  /*1d40*/  UMOV UR6, UR12 ;  /* 0x0000000c00067c82 */ /* 0x000fe40008000000 */
[----:B------:R-:W-:Y:S01]  /*1d50*/  HGMMA.64x128x16.F32 R24, gdesc[UR4], R24, gsb0 ;  /* 0x01e00000041879f0 */ /* 0x000fe20008000818 */
        /* <DEDUP_REMOVED lines=23> */
[----:B------:R-:W-:Y:S01]  /*1ed0*/  BPT.TRAP 0x1 ;  /* 0x000000040000795c */ /* 0x000fe20000300000 */
.L_x_30:
[----:B------:R-:W-:-:S13]  /*1ee0*/  ISETP.NE.AND P1, PT, R103, RZ, PT ;  /* 0x000000ff6700720c */ /* 0x000fda0003f25270 */
[----:B01----:R-:W-:-:S05]  /*1ef0*/  @P1 LEA R4, R3, UR41, 0x3 ;  /* 0x0000002903041c11 */ /* 0x003fca000f8e18ff */
[----:B------:R-:W-:-:S05]  /*1f00*/  @P1 VIADD R5, R4, 0x18 ;  /* 0x0000001804051836 */ /* 0x000fca0000000000 */
[----:B------:R-:W-:-:S04]  /*1f10*/  @P1 PRMT R5, R88, 0x654, R5 ;  /* 0x0000065458051816 */ /* 0x000fc80000000005 */
[----:B------:R0:W-:Y:S01]  /*1f20*/  @P1 SYNCS.ARRIVE.TRANS64.RED.A1T0 RZ, [R5+URZ], RZ ;  /* 0x000000ff05ff19a7 */ /* 0x0001e2000810043f */
[----:B------:R-:W-:-:S13]  /*1f30*/  ISETP.GT.U32.AND P1, PT, R23, 0x1, PT ;  /* 0x000000011700780c */ /* 0x000fda0003f24070 */
[----:B0-----:R-:W-:Y:S05]  /*1f40*/  @P1 BRA `(.L_x_31) ;  /* 0x0000000000041947 */ /* 0x001fea0003800000 */
[----:B------:R-:W-:Y:S01]  /*1f50*/  BPT.TRAP 0x1 ;  /* 0x000000040000795c */ /* 0x000fe20000300000 */
.L_x_31:
[----:B------:R-:W-:Y:S01]  /*1f60*/  UIADD3 UR10, UR10, 0x1, URZ ;  /* 0x000000010a0a7890 */ /* 0x000fe2000fffe03f */
[C---:B------:R-:W-:Y:S01]  /*1f70*/  ISETP.GT.AND P2, PT, R0.reuse, 0x1, PT ;  /* 0x000000010000780c */ /* 0x040fe20003f44270 */
[----:B------:R-:W-:Y:S02]  /*1f80*/  VIADD R3, R3, 0x1 ;  /* 0x0000000103037836 */ /* 0x000fe40000000000 */
[----:B------:R-:W-:Y:S01]  /*1f90*/  UISETP.NE.AND UP0, UPT, UR10, 0x3, UPT ;  /* 0x000000030a00788c */ /* 0x000fe2000bf05270 */
[----:B------:R-:W-:Y:S02]  /*1fa0*/  VIADD R0, R0, 0xffffffff ;  /* 0xffffffff00007836 */ /* 0x000fe40000000000 */
[C---:B------:R-:W-:Y:S01]  /*1fb0*/  ISETP.NE.AND P1, PT, R3.reuse, 0x3, PT ;  /* 0x000000030300780c */ /* 0x040fe20003f25270 */
[----:B------:R-:W-:Y:S02]  /*1fc0*/  USEL UR4, URZ, 0x1, UP0 ;  /* 0x000000013f047887 */ /* 0x000fe40008000000 */
[----:B------:R-:W-:Y:S01]  /*1fd0*/  USEL UR10, UR10, URZ, UP0 ;  /* 0x0000003f0a0a7287 */ /* 0x000fe20008000000 */
[----:B------:R-:W-:-:S03]  /*1fe0*/  SEL R3, R3, RZ, P1 ;  /* 0x000000ff03037207 */ /* 0x000fc60000800000 */
[----:B------:R-:W-:Y:S01]  /*1ff0*/  LOP3.LUT R6, R6, UR4, RZ, 0x3c, !PT ;  /* 0x0000000406067c12 */ /* 0x000fe2000f8e3cff */
[----:B------:R-:W-:Y:S07]  /*2000*/  @P2 BRA `(.L_x_32) ;  /* 0xfffffffc000c2947 */ /* 0x000fee000383ffff */
.L_x_25:
[----:B01----:R-:W0:Y:S01]  /*2010*/  LDC R0, c[0x0][0x28c] ;  /* 0x0000a300ff007b82 */ /* 0x003e220000000800 */
[----:B------:R-:W-:-:S04]  /*2020*/  IMAD.U32 R3, RZ, RZ, UR47 ;  /* 0x0000002fff037e24 */ /* 0x000fc8000f8e00ff */
[----:B------:R1:W-:Y:S01]  /*2030*/  SYNCS.ARRIVE.TRANS64.A1T0 RZ, [R3+UR46], RZ ;  /* 0x000000ff03ff79a7 */ /* 0x0003e2000810002e */
[----:B0-----:R-:W-:-:S13]  /*2040*/  ISETP.GE.AND P1, PT, R0, 0x1, PT ;  /* 0x000000010000780c */ /* 0x001fda0003f26270 */
[----:B-1----:R-:W-:Y:S05]  /*2050*/  @!P1 BRA `(.L_x_33) ;  /* 0x0000000000449947 */ /* 0x002fea0003800000 */
[----:B------:R-:W-:Y:S05]  /*2060*/  @!P0 BRA `(.L_x_34) ;  /* 0x0000000000048947 */ /* 0x000fea0003800000 */
[----:B------:R-:W-:Y:S01]  /*2070*/  BPT.TRAP 0x1 ;  /* 0x000000040000795c */ /* 0x000fe20000300000 */
.L_x_34:
[----:B------:R-:W-:-:S13]  /*2080*/  ISETP.NE.AND P0, PT, R103, RZ, PT ;  /* 0x000000ff6700720c */ /* 0x000fda0003f05270 */
[----:B------:R-:W-:-:S05]  /*2090*/  VOTEU.ANY UP0, P0 ;  /* 0x00000000003f7886 */ /* 0x000fca0000000100 */
[----:B------:R-:W-:-:S06]  /*20a0*/  @UP0 UIADD3 UR4, UR38, UR42, URZ ;  /* 0x0000002a26040290 */ /* 0x000fcc000fffe03f */
[----:B------:R-:W-:Y:S02]  /*20b0*/  IMAD.U32 R4, RZ, RZ, UR4 ;  /* 0x00000004ff047e24 */ /* 0x000fe4000f8e00ff */
[----:B------:R-:W-:Y:S02]  /*20c0*/  IMAD.U32 R3, RZ, RZ, UR4 ;  /* 0x00000004ff037e24 */ /* 0x000fe4000f8e00ff */
[----:B------:R-:W-:-:S05]  /*20d0*/  @P0 IMAD.WIDE.U32 R4, R4, -0x55555555, RZ ;  /* 0xaaaaaaab04040825 */ /* 0x000fca00078e00ff */
[----:B------:R-:W-:-:S05]  /*20e0*/  @P0 SHF.R.U32.HI R0, RZ, 0x1, R5 ;  /* 0x00000001ff000819 */ /* 0x000fca0000011605 */
[----:B------:R-:W-:-:S05]  /*20f0*/  @P0 IMAD R0, R0, -0x3, R3 ;  /* 0xfffffffd00000824 */ /* 0x000fca00078e0203 */
[----:B------:R-:W-:-:S05]  /*2100*/  @P0 LEA R0, R0, UR41, 0x3 ;  /* 0x0000002900000c11 */ /* 0x000fca000f8e18ff */
[----:B------:R-:W-:-:S05]  /*2110*/  @P0 VIADD R3, R0, 0x18 ;  /* 0x0000001800030836 */ /* 0x000fca0000000000 */
[----:B------:R-:W-:-:S04]  /*2120*/  @P0 PRMT R3, R88, 0x654, R3 ;  /* 0x0000065458030816 */ /* 0x000fc80000000003 */
[----:B------:R0:W-:Y:S01]  /*2130*/  @P0 SYNCS.ARRIVE.TRANS64.RED.A1T0 RZ, [R3+URZ], RZ ;  /* 0x000000ff03ff09a7 */ /* 0x0001e2000810043f */
[----:B------:R-:W-:-:S13]  /*2140*/  ISETP.GT.U32.AND P0, PT, R23, 0x1, PT ;  /* 0x000000011700780c */ /* 0x000fda0003f04070 */
[----:B0-----:R-:W-:Y:S05]  /*2150*/  @P0 BRA `(.L_x_33) ;  /* 0x0000000000040947 */ /* 0x001fea0003800000 */
[----:B------:R-:W-:Y:S01]  /*2160*/  BPT.TRAP 0x1 ;  /* 0x000000040000795c */ /* 0x000fe20000300000 */
.L_x_33:
[----:B------:R-:W-:Y:S01]  /*2170*/  SHF.L.U32 R0, R105, 0x1f, RZ ;  /* 0x0000001f69007819 */ /* 0x000fe200000006ff */
[----:B------:R-:W-:Y:S01]  /*2180*/  UIADD3 UR38, UR38, UR45, URZ ;  /* 0x0000002d26267290 */ /* 0x000fe2000fffe03f */
[----:B------:R-:W-:Y:S01]  /*2190*/  SHF.R.S32.HI R11, RZ, 0x1f, R19 ;  /* 0x0000001fff0b7819 */ /* 0x000fe20000011413 */
[----:B------:R-:W-:Y:S01]  /*21a0*/  UISETP.GE.U32.AND UP1, UPT, UR45, 0x3, UPT ;  /* 0x000000032d00788c */ /* 0x000fe2000bf26070 */
[----:B------:R-:W0:Y:S01]  /*21b0*/  SYNCS.PHASECHK.TRANS64.TRYWAIT P0, [UR43+0x8], R0 ;  /* 0x00000800ff0075a7 */ /* 0x000e22000800016b */
[----:B------:R-:W-:-:S04]  /*21c0*/  UISETP.GT.U32.AND UP0, UPT, UR38, 0x2, UPT ;  /* 0x000000022600788c */ /* 0x000fc8000bf04070 */
[----:B------:R-:W-:-:S04]  /*21d0*/  UISETP.LT.U32.AND UP0, UPT, UR45, 0x3, UP0 ;  /* 0x000000032d00788c */ /* 0x000fc80008701070 */
[----:B------:R-:W-:Y:S02]  /*21e0*/  USEL UR6, URZ, 0x1, !UP0 ;  /* 0x000000013f067887 */ /* 0x000fe4000c000000 */
[----:B------:R-:W-:Y:S02]  /*21f0*/  @UP1 UIMAD.WIDE.U32 UR4, UR38, -0x55555555, URZ ;  /* 0xaaaaaaab260418a5 */ /* 0x000fe4000f8e003f */
[----:B------:R-:W-:Y:S02]  /*2200*/  ULOP3.LUT UR39, UR39, UR6, URZ, 0x3c, !UPT ;  /* 0x0000000627277292 */ /* 0x000fe4000f8e3c3f */
[----:B------:R-:W-:-:S04]  /*2210*/  @UP1 USHF.R.U32.HI UR4, URZ, 0x1, UR5 ;  /* 0x000000013f041899 */ /* 0x000fc80008011605 */
[----:B------:R-:W-:Y:S01]  /*2220*/  @UP1 ULOP3.LUT UR39, UR39, 0x1, UR4, 0x78, !UPT ;  /* 0x0000000127271892 */ /* 0x000fe2000f8e7804 */
[----:B0-----:R-:W-:Y:S11]  /*2230*/  @!P0 BRA `(.L_x_35) ;  /* 0x0000005400e48947 */ /* 0x001ff60003800000 */
.L_x_188:
[----:B------:R-:W-:Y:S01]  /*2240*/  IMAD.SHL.U32 R7, R22, 0x40, RZ ;  /* 0x0000004016077824 */ /* 0x000fe200078e00ff */
[----:B------:R-:W-:Y:S01]  /*2250*/  ULDC UR6, c[0x0][0x284] ;  /* 0x0000a10000067ab9 */ /* 0x000fe20000000800 */
[----:B------:R-:W-:Y:S01]  /*2260*/  IMAD.SHL.U32 R12, R18, 0x80, RZ ;  /* 0x00000080120c7824 */ /* 0x000fe200078e00ff */
[----:B------:R-:W-:Y:S01]  /*2270*/  ULDC.64 UR4, c[0x0][0x5d0] ;  /* 0x0001740000047ab9 */ /* 0x000fe20000000a00 */
[----:B------:R-:W-:Y:S01]  /*2280*/  IMAD.WIDE R20, R22, 0x40, R92 ;  /* 0x0000004016147825 */ /* 0x000fe200078e025c */
[----:B------:R-:W-:Y:S01]  /*2290*/  ISETP.GE.AND P0, PT, R7, UR6, PT ;  /* 0x0000000607007c0c */ /* 0x000fe2000bf06270 */
[----:B------:R-:W-:Y:S01]  /*22a0*/  ULDC UR6, c[0x0][0x288] ;  /* 0x0000a20000067ab9 */ /* 0x000fe20000000800 */
[----:B------:R-:W-:Y:S01]  /*22b0*/  SHF.R.S32.HI R13, RZ, 0x1f, R12 ;  /* 0x0000001fff0d7819 */ /* 0x000fe2000001140c */
[----:B0-----:R-:W-:Y:S01]  /*22c0*/  IMAD R0, R11, UR4, RZ ;  /* 0x000000040b007c24 */ /* 0x001fe2000f8e02ff */
[----:B------:R-:W-:Y:S01]  /*22d0*/  ISETP.GE.OR P0, PT, R12, UR6, P0 ;  /* 0x000000060c007c0c */ /* 0x000fe20008706670 */
[----:B------:R-:W-:-:S04]  /*22e0*/  IMAD.WIDE.U32 R4, R19, UR4, R94 ;  /* 0x0000000413047c25 */ /* 0x000fc8000f8e005e */
[----:B------:R-:W-:Y:S01]  /*22f0*/  IMAD R3, R19, UR5, R0 ;  /* 0x0000000513037c24 */ /* 0x000fe2000f8e0200 */
[----:B------:R-:W-:Y:S01]  /*2300*/  IADD3 R4, P1, R12, R4, RZ ;  /* 0x000000040c047210 */ /* 0x000fe20007f3e0ff */
[----:B------:R-:W-:Y:S02]  /*2310*/  ULDC.64 UR4, c[0x0][0x5c8] ;  /* 0x0001720000047ab9 */ /* 0x000fe40000000a00 */
[----:B------:R-:W-:Y:S01]  /*2320*/  IMAD R9, R21, UR4, RZ ;  /* 0x0000000415097c24 */ /* 0x000fe2000f8e02ff */
[----:B------:R-:W-:-:S03]  /*2330*/  IADD3.X R5, R13, R5, R3, P1, !PT ;  /* 0x000000050d057210 */ /* 0x000fc60000ffe403 */
[C---:B------:R-:W-:Y:S02]  /*2340*/  IMAD R9, R20.reuse, UR5, R9 ;  /* 0x0000000514097c24 */ /* 0x040fe4000f8e0209 */
[----:B------:R-:W-:Y:S01]  /*2350*/  IMAD.WIDE.U32 R106, R20, UR4, R4 ;  /* 0x00000004146a7c25 */ /* 0x000fe2000f8e0004 */
[----:B------:R-:W-:Y:S06]  /*2360*/  @P0 BRA `(.L_x_36) ;  /* 0x0000003c00d80947 */ /* 0x000fec0003800000 */
[----:B-----5:R-:W-:Y:S01]  /*2370*/  FSETP.NEU.AND P1, PT, R90, RZ, PT ;  /* 0x000000ff5a00720b */ /* 0x020fe20003f2d000 */
[----:B------:R-:W-:Y:S01]  /*2380*/  IMAD.IADD R3, R99, 0x1, -R12 ;  /* 0x0000000163037824 */ /* 0x000fe200078e0a0c */
[----:B------:R-:W-:Y:S01]  /*2390*/  BSSY B0, `(.L_x_36) ;  /* 0x00003f3000007945 */ /* 0x000fe20003800000 */
[----:B------:R-:W-:Y:S02]  /*23a0*/  IMAD.IADD R0, R102, 0x1, -R7 ;  /* 0x0000000166007824 */ /* 0x000fe400078e0a07 */
[----:B------:R-:W-:Y:S01]  /*23b0*/  IMAD.IADD R115, R107, 0x1, R9 ;  /* 0x000000016b737824 */ /* 0x000fe200078e0209 */
[----:B------:R-:W-:-:S04]  /*23c0*/  ISETP.GT.AND P0, PT, R3, RZ, PT ;  /* 0x000000ff0300720c */ /* 0x000fc80003f04270 */
[----:B------:R-:W-:-:S03]  /*23d0*/  ISETP.GT.AND P3, PT, R0, RZ, P0 ;  /* 0x000000ff0000720c */ /* 0x000fc60000764270 */
[----:B------:R-:W-:Y:S10]  /*23e0*/  @!P1 BRA `(.L_x_37) ;  /* 0x0000002c001c9947 */ /* 0x000ff40003800000 */
[----:B------:R-:W0:Y:S01]  /*23f0*/  LDC.64 R108, c[0x0][0x5b8] ;  /* 0x00016e00ff6c7b82 */ /* 0x000e220000000a00 */
[----:B------:R-:W-:-:S07]  /*2400*/  ULDC.64 UR4, c[0x0][0x5c0] ;  /* 0x0001700000047ab9 */ /* 0x000fce0000000a00 */
[----:B------:R-:W1:Y:S08]  /*2410*/  LDC.64 R110, c[0x0][0x5b0] ;  /* 0x00016c00ff6e7b82 */ /* 0x000e700000000a00 */
[----:B------:R-:W2:Y:S01]  /*2420*/  LDC.64 R112, c[0x0][0x5a8] ;  /* 0x00016a00ff707b82 */ /* 0x000ea20000000a00 */
[-C--:B0-----:R-:W-:Y:S02]  /*2430*/  IMAD R6, R11, R108.reuse, RZ ;  /* 0x0000006c0b067224 */ /* 0x081fe400078e02ff */
[----:B------:R-:W-:-:S04]  /*2440*/  IMAD.WIDE.U32 R4, R19, R108, R94 ;  /* 0x0000006c13047225 */ /* 0x000fc800078e005e */
[----:B------:R-:W-:Y:S01]  /*2450*/  IMAD R107, R19, R109, R6 ;  /* 0x0000006d136b7224 */ /* 0x000fe200078e0206 */
[----:B------:R-:W-:Y:S01]  /*2460*/  IADD3 R6, P1, R12, R4, RZ ;  /* 0x000000040c067210 */ /* 0x000fe20007f3e0ff */
[----:B-1----:R-:W-:-:S03]  /*2470*/  IMAD R4, R21, R110, RZ ;  /* 0x0000006e15047224 */ /* 0x002fc600078e02ff */
[----:B------:R-:W-:Y:S01]  /*2480*/  IADD3.X R7, R13, R5, R107, P1, !PT ;  /* 0x000000050d077210 */ /* 0x000fe20000ffe46b */
[C---:B------:R-:W-:Y:S02]  /*2490*/  IMAD R109, R20.reuse, R111, R4 ;  /* 0x0000006f146d7224 */ /* 0x040fe400078e0204 */
[----:B------:R-:W-:-:S04]  /*24a0*/  IMAD.WIDE.U32 R4, R20, R110, R6 ;  /* 0x0000006e14047225 */ /* 0x000fc800078e0006 */
[----:B------:R-:W-:Y:S01]  /*24b0*/  IMAD.IADD R5, R5, 0x1, R109 ;  /* 0x0000000105057824 */ /* 0x000fe200078e026d */
[----:B--2---:R-:W-:-:S04]  /*24c0*/  LEA R10, P1, R4, R112, 0x1 ;  /* 0x00000070040a7211 */ /* 0x004fc800078208ff */
[----:B------:R-:W-:-:S05]  /*24d0*/  LEA.HI.X R11, R4, R113, R5, 0x1, P1 ;  /* 0x00000071040b7211 */ /* 0x000fca00008f0c05 */
[----:B------:R0:W2:Y:S01]  /*24e0*/  @P3 LDG.E.LTC128B.U16 R18, desc[UR36][R10.64] ;  /* 0x000000240a123981 */ /* 0x0000a2000c1e1520 */
[----:B------:R-:W-:Y:S01]  /*24f0*/  IMAD.WIDE.U32 R4, R20, R110, R12 ;  /* 0x0000006e14047225 */ /* 0x000fe200078e000c */
[----:B------:R-:W-:Y:S02]  /*2500*/  BSSY B1, `(.L_x_38) ;  /* 0x0000014000017945 */ /* 0x000fe40003800000 */
[----:B------:R-:W-:-:S04]  /*2510*/  IADD3 R14, P1, R94, R4, RZ ;  /* 0x000000045e0e7210 */ /* 0x000fc80007f3e0ff */
[----:B------:R-:W-:Y:S01]  /*2520*/  IADD3.X R15, R95, R109, R5, P1, !PT ;  /* 0x0000006d5f0f7210 */ /* 0x000fe20000ffe405 */
[----:B0-----:R-:W-:Y:S01]  /*2530*/  IMAD.SHL.U32 R10, R110, 0x8, RZ ;  /* 0x000000086e0a7824 */ /* 0x001fe200078e00ff */
[----:B------:R-:W-:Y:S02]  /*2540*/  LEA R8, P1, R106, UR4, 0x1 ;  /* 0x000000046a087c11 */ /* 0x000fe4000f8208ff */
[----:B------:R-:W-:Y:S01]  /*2550*/  SHF.L.U64.HI R11, R110, 0x3, R111 ;  /* 0x000000036e0b7819 */ /* 0x000fe2000001026f */
[----:B------:R-:W-:-:S04]  /*2560*/  IMAD.WIDE.U32 R14, R19, R108, R14 ;  /* 0x0000006c130e7225 */ /* 0x000fc800078e000e */
[----:B------:R-:W-:Y:S01]  /*2570*/  IMAD.IADD R5, R107, 0x1, R15 ;  /* 0x000000016b057824 */ /* 0x000fe200078e020f */
[----:B------:R-:W-:-:S04]  /*2580*/  LEA R4, P4, R14, R112, 0x1 ;  /* 0x000000700e047211 */ /* 0x000fc800078808ff */
[----:B------:R-:W-:Y:S01]  /*2590*/  LEA.HI.X R5, R14, R113, R5, 0x1, P4 ;  /* 0x000000710e057211 */ /* 0x000fe200020f0c05 */
[----:B--2---:R-:W-:-:S05]  /*25a0*/  HADD2.F32 R9, -RZ, R18.H0_H0 ;  /* 0x20000012ff097230 */ /* 0x004fca0000004100 */
[----:B------:R-:W-:-:S04]  /*25b0*/  FMUL R9, R9, R90 ;  /* 0x0000005a09097220 */ /* 0x000fc80000400000 */
[----:B------:R-:W-:Y:S01]  /*25c0*/  FFMA R24, R24, R89, R9 ;  /* 0x0000005918187223 */ /* 0x000fe20000000009 */
[----:B------:R-:W-:Y:S02]  /*25d0*/  LEA.HI.X R9, R106, UR5, R115, 0x1, P1 ;  /* 0x000000056a097c11 */ /* 0x000fe400088f0c73 */
[----:B------:R-:W-:Y:S02]  /*25e0*/  ISETP.GT.AND P1, PT, R3, 0x1, PT ;  /* 0x000000010300780c */ /* 0x000fe40003f24270 */
[----:B------:R-:W-:Y:S02]  /*25f0*/  F2FP.F16.F32.PACK_AB R24, RZ, R24 ;  /* 0x00000018ff18723e */ /* 0x000fe400000000ff */
[----:B------:R-:W-:-:S03]  /*2600*/  ISETP.GT.AND P2, PT, R0, RZ, P1 ;  /* 0x000000ff0000720c */ /* 0x000fc60000f44270 */
[----:B------:R0:W-:Y:S10]  /*2610*/  @P3 STG.E.U16 desc[UR36][R8.64], R24 ;  /* 0x0000001808003986 */ /* 0x0001f4000c101524 */
[----:B------:R-:W-:Y:S05]  /*2620*/  @!P2 BRA `(.L_x_39) ;  /* 0x000000000004a947 */ /* 0x000fea0003800000 */
[----:B------:R1:W5:Y:S02]  /*2630*/  LDG.E.LTC128B.U16 R18, desc[UR36][R4.64+0x2] ;  /* 0x0000022404127981 */ /* 0x000364000c1e1520 */
.L_x_39:
[----:B------:R-:W-:Y:S05]  /*2640*/  BSYNC B1 ;  /* 0x0000000000017941 */ /* 0x000fea0003800000 */
.L_x_38:
[----:B------:R-:W-:Y:S01]  /*2650*/  IMAD.WIDE.U32 R10, R20, R110, R10 ;  /* 0x0000006e140a7225 */ /* 0x000fe200078e000a */
[----:B------:R-:W-:-:S03]  /*2660*/  ISETP.GT.AND P0, PT, R0, 0x8, P0 ;  /* 0x000000080000780c */ /* 0x000fc60000704270 */
[----:B-----5:R-:W-:Y:S01]  /*2670*/  HADD2.F32 R15, -RZ, R18.H0_H0 ;  /* 0x20000012ff0f7230 */ /* 0x020fe20000004100 */
[----:B------:R-:W-:Y:S01]  /*2680*/  IADD3 R6, P3, R6, R10, RZ ;  /* 0x0000000a06067210 */ /* 0x000fe20007f7e0ff */
[----:B------:R-:W-:-:S03]  /*2690*/  IMAD.IADD R109, R109, 0x1, R11 ;  /* 0x000000016d6d7824 */ /* 0x000fc600078e020b */
[----:B------:R-:W-:Y:S01]  /*26a0*/  FMUL R14, R15, R90 ;  /* 0x0000005a0f0e7220 */ /* 0x000fe20000400000 */
[----:B------:R-:W-:-:S03]  /*26b0*/  IMAD.X R7, R109, 0x1, R7, P3 ;  /* 0x000000016d077824 */ /* 0x000fc600018e0607 */
[----:B------:R-:W-:Y:S01]  /*26c0*/  FFMA R25, R25, R89, R14 ;  /* 0x0000005919197223 */ /* 0x000fe2000000000e */
[----:B------:R-:W-:-:S04]  /*26d0*/  LEA R14, P3, R6, R112, 0x1 ;  /* 0x00000070060e7211 */ /* 0x000fc800078608ff */
[----:B------:R-:W-:Y:S01]  /*26e0*/  LEA.HI.X R15, R6, R113, R7, 0x1, P3 ;  /* 0x00000071060f7211 */ /* 0x000fe200018f0c07 */
[----:B------:R-:W-:Y:S01]  /*26f0*/  @P2 IMAD.MOV.U32 R6, RZ, RZ, R8 ;  /* 0x000000ffff062224 */ /* 0x000fe200078e0008 */
[----:B------:R-:W-:Y:S01]  /*2700*/  F2FP.F16.F32.PACK_AB R25, RZ, R25 ;  /* 0x00000019ff19723e */ /* 0x000fe200000000ff */
[----:B------:R-:W-:-:S05]  /*2710*/  @P2 IMAD.MOV.U32 R7, RZ, RZ, R9 ;  /* 0x000000ffff072224 */ /* 0x000fca00078e0009 */
[----:B------:R2:W-:Y:S04]  /*2720*/  @P2 STG.E.U16 desc[UR36][R6.64+0x2], R25 ;  /* 0x0000021906002986 */ /* 0x0005e8000c101524 */
[----:B------:R-:W3:Y:S01]  /*2730*/  @P0 LDG.E.LTC128B.U16 R18, desc[UR36][R14.64] ;  /* 0x000000240e120981 */ /* 0x000ee2000c1e1520 */
[----:B------:R-:W-:Y:S01]  /*2740*/  IADD3 R12, P2, P3, R94, R10, R12 ;  /* 0x0000000a5e0c7210 */ /* 0x000fe20007b5e00c */
[----:B------:R-:W-:Y:S01]  /*2750*/  BSSY B1, `(.L_x_40) ;  /* 0x0000011000017945 */ /* 0x000fe20003800000 */
[----:B------:R-:W-:Y:S02]  /*2760*/  ISETP.GT.AND P1, PT, R0, 0x8, P1 ;  /* 0x000000080000780c */ /* 0x000fe40000f24270 */
[----:B------:R-:W-:Y:S02]  /*2770*/  IADD3.X R13, R95, R109, R13, P2, P3 ;  /* 0x0000006d5f0d7210 */ /* 0x000fe400017e640d */
[----:B------:R-:W-:Y:S01]  /*2780*/  LEA R10, P2, R91, R8, 0x1 ;  /* 0x000000085b0a7211 */ /* 0x000fe200078408ff */
[----:B------:R-:W-:Y:S01]  /*2790*/  IMAD.WIDE.U32 R12, R19, R108, R12 ;  /* 0x0000006c130c7225 */ /* 0x000fe200078e000c */
[----:B------:R-:W-:-:S03]  /*27a0*/  SHF.L.U64.HI R19, R91, 0x1, R96 ;  /* 0x000000015b137819 */ /* 0x000fc60000010260 */
[----:B------:R-:W-:Y:S01]  /*27b0*/  IMAD.IADD R13, R107, 0x1, R13 ;  /* 0x000000016b0d7824 */ /* 0x000fe200078e020d */
[----:B--2---:R-:W-:-:S04]  /*27c0*/  LEA R6, P3, R12, R112, 0x1 ;  /* 0x000000700c067211 */ /* 0x004fc800078608ff */
[----:B------:R-:W-:Y:S01]  /*27d0*/  LEA.HI.X R7, R12, R113, R13, 0x1, P3 ;  /* 0x000000710c077211 */ /* 0x000fe200018f0c0d */
[----:B---3--:R-:W-:-:S05]  /*27e0*/  HADD2.F32 R11, -RZ, R18.H0_H0 ;  /* 0x20000012ff0b7230 */ /* 0x008fca0000004100 */
[----:B------:R-:W-:-:S04]  /*27f0*/  FMUL R11, R11, R90 ;  /* 0x0000005a0b0b7220 */ /* 0x000fc80000400000 */
[----:B------:R-:W-:-:S05]  /*2800*/  FFMA R11, R26, R89, R11 ;  /* 0x000000591a0b7223 */ /* 0x000fca000000000b */
[----:B------:R-:W-:Y:S01]  /*2810*/  F2FP.F16.F32.PACK_AB R14, RZ, R11 ;  /* 0x0000000bff0e723e */ /* 0x000fe200000000ff */
[----:B------:R-:W-:-:S05]  /*2820*/  IMAD.X R11, R19, 0x1, R9, P2 ;  /* 0x00000001130b7824 */ /* 0x000fca00010e0609 */
[----:B------:R2:W-:Y:S01]  /*2830*/  @P0 STG.E.U16 desc[UR36][R10.64], R14 ;  /* 0x0000000e0a000986 */ /* 0x0005e2000c101524 */
[----:B------:R-:W-:Y:S05]  /*2840*/  @!P1 BRA `(.L_x_41) ;  /* 0x0000000000049947 */ /* 0x000fea0003800000 */
[----:B------:R3:W5:Y:S02]  /*2850*/  LDG.E.LTC128B.U16 R18, desc[UR36][R6.64+0x2] ;  /* 0x0000022406127981 */ /* 0x000764000c1e1520 */
.L_x_41:
[----:B------:R-:W-:Y:S05]  /*2860*/  BSYNC B1 ;  /* 0x0000000000017941 */ /* 0x000fea0003800000 */
.L_x_40:
[----:B-----5:R-:W-:Y:S01]  /*2870*/  HADD2.F32 R13, -RZ, R18.H0_H0 ;  /* 0x20000012ff0d7230 */ /* 0x020fe20000004100 */
[----:B------:R-:W-:Y:S01]  /*2880*/  ISETP.GT.AND P0, PT, R3, 0x8, PT ;  /* 0x000000080300780c */ /* 0x000fe20003f04270 */
[----:B------:R-:W-:Y:S03]  /*2890*/  BSSY B1, `(.L_x_42) ;  /* 0x0000008000017945 */ /* 0x000fe60003800000 */
[----:B------:R-:W-:Y:S01]  /*28a0*/  FMUL R12, R13, R90 ;  /* 0x0000005a0d0c7220 */ /* 0x000fe20000400000 */
[----:B------:R-:W-:-:S03]  /*28b0*/  ISETP.GT.AND P2, PT, R0, RZ, P0 ;  /* 0x000000ff0000720c */ /* 0x000fc60000744270 */
[----:B------:R-:W-:-:S05]  /*28c0*/  FFMA R12, R27, R89, R12 ;  /* 0x000000591b0c7223 */ /* 0x000fca000000000c */
[----:B------:R-:W-:-:S05]  /*28d0*/  F2FP.F16.F32.PACK_AB R12, RZ, R12 ;  /* 0x0000000cff0c723e */ /* 0x000fca00000000ff */
[----:B------:R4:W-:Y:S01]  /*28e0*/  @P1 STG.E.U16 desc[UR36][R10.64+0x2], R12 ;  /* 0x0000020c0a001986 */ /* 0x0009e2000c101524 */
[----:B------:R-:W-:Y:S05]  /*28f0*/  @!P2 BRA `(.L_x_43) ;  /* 0x000000000004a947 */ /* 0x000fea0003800000 */
[----:B------:R0:W5:Y:S02]  /*2900*/  LDG.E.LTC128B.U16 R18, desc[UR36][R4.64+0x10] ;  /* 0x0000102404127981 */ /* 0x000164000c1e1520 */
.L_x_43:
[----:B------:R-:W-:Y:S05]  /*2910*/  BSYNC B1 ;  /* 0x0000000000017941 */ /* 0x000fea0003800000 */
.L_x_42:
        /* <DEDUP_REMOVED lines=10> */
.L_x_45:
[----:B------:R-:W-:Y:S05]  /*29c0*/  BSYNC B1 ;  /* 0x0000000000017941 */ /* 0x000fea0003800000 */
.L_x_44:
[----:B0----5:R-:W-:Y:S01]  /*29d0*/  HADD2.F32 R13, -RZ, R18.H0_H0 ;  /* 0x20000012ff0d7230 */ /* 0x021fe20000004100 */
[----:B------:R-:W-:Y:S01]  /*29e0*/  ISETP.GT.AND P0, PT, R0, 0x8, P0 ;  /* 0x000000080000780c */ /* 0x000fe20000704270 */
[----:B------:R-:W-:Y:S03]  /*29f0*/  BSSY B1, `(.L_x_46) ;  /* 0x0000007000017945 */ /* 0x000fe60003800000 */
[----:B----4-:R-:W-:-:S04]  /*2a00*/  FMUL R12, R13, R90 ;  /* 0x0000005a0d0c7220 */ /* 0x010fc80000400000 */
[----:B------:R-:W-:-:S05]  /*2a10*/  FFMA R12, R29, R89, R12 ;  /* 0x000000591d0c7223 */ /* 0x000fca000000000c */
[----:B------:R-:W-:-:S05]  /*2a20*/  F2FP.F16.F32.PACK_AB R12, RZ, R12 ;  /* 0x0000000cff0c723e */ /* 0x000fca00000000ff */
[----:B------:R0:W-:Y:S01]  /*2a30*/  @P3 STG.E.U16 desc[UR36][R8.64+0x12], R12 ;  /* 0x0000120c08003986 */ /* 0x0001e2000c101524 */
[----:B------:R-:W-:Y:S05]  /*2a40*/  @!P0 BRA `(.L_x_47) ;  /* 0x0000000000048947 */ /* 0x000fea0003800000 */
[----:B------:R4:W5:Y:S02]  /*2a50*/  LDG.E.LTC128B.U16 R18, desc[UR36][R6.64+0x10] ;  /* 0x0000102406127981 */ /* 0x000964000c1e1520 */
.L_x_47:
[----:B------:R-:W-:Y:S05]  /*2a60*/  BSYNC B1 ;  /* 0x0000000000017941 */ /* 0x000fea0003800000 */
.L_x_46:
[----:B-----5:R-:W-:Y:S01]  /*2a70*/  HADD2.F32 R13, -RZ, R18.H0_H0 ;  /* 0x20000012ff0d7230 */ /* 0x020fe20000004100 */
[----:B------:R-:W-:Y:S01]  /*2a80*/  ISETP.GT.AND P1, PT, R0, 0x8, P1 ;  /* 0x000000080000780c */ /* 0x000fe20000f24270 */
[----:B------:R-:W-:Y:S03]  /*2a90*/  BSSY B1, `(.L_x_48) ;  /* 0x0000007000017945 */ /* 0x000fe60003800000 */
[----:B------:R-:W-:-:S04]  /*2aa0*/  FMUL R13, R13, R90 ;  /* 0x0000005a0d0d7220 */ /* 0x000fc80000400000 */
[----:B------:R-:W-:-:S05]  /*2ab0*/  FFMA R13, R30, R89, R13 ;  /* 0x000000591e0d7223 */ /* 0x000fca000000000d */
[----:B------:R-:W-:-:S05]  /*2ac0*/  F2FP.F16.F32.PACK_AB R13, RZ, R13 ;  /* 0x0000000dff0d723e */ /* 0x000fca00000000ff */
[----:B------:R0:W-:Y:S01]  /*2ad0*/  @P0 STG.E.U16 desc[UR36][R10.64+0x10], R13 ;  /* 0x0000100d0a000986 */ /* 0x0001e2000c101524 */
[----:B------:R-:W-:Y:S05]  /*2ae0*/  @!P1 BRA `(.L_x_49) ;  /* 0x0000000000049947 */ /* 0x000fea0003800000 */
[----:B------:R0:W5:Y:S02]  /*2af0*/  LDG.E.LTC128B.U16 R18, desc[UR36][R6.64+0x12] ;  /* 0x0000122406127981 */ /* 0x000164000c1e1520 */
.L_x_49:
[----:B------:R-:W-:Y:S05]  /*2b00*/  BSYNC B1 ;  /* 0x0000000000017941 */ /* 0x000fea0003800000 */
.L_x_48:
[----:B0----5:R-:W-:Y:S01]  /*2b10*/  HADD2.F32 R13, -RZ, R18.H0_H0 ;  /* 0x20000012ff0d7230 */ /* 0x021fe20000004100 */
        /* <DEDUP_REMOVED lines=9> */
.L_x_51:
[----:B------:R-:W-:Y:S05]  /*2bb0*/  BSYNC B1 ;  /* 0x0000000000017941 */ /* 0x000fea0003800000 */
.L_x_50:
        /* <DEDUP_REMOVED lines=10> */
.L_x_53:
[----:B------:R-:W-:Y:S05]  /*2c60*/  BSYNC B1 ;  /* 0x0000000000017941 */ /* 0x000fea0003800000 */
.L_x_52:
[----:B0----5:R-:W-:Y:S01]  /*2c70*/  HADD2.F32 R13, -RZ, R18.H0_H0 ;  /* 0x20000012ff0d7230 */ /* 0x021fe20000004100 */
        /* <DEDUP_REMOVED lines=8> */
.L_x_55:
[----:B------:R-:W-:Y:S05]  /*2d00*/  BSYNC B1 ;  /* 0x0000000000017941 */ /* 0x000fea0003800000 */
.L_x_54:
        /* <DEDUP_REMOVED lines=9> */
.L_x_57:
[----:B------:R-:W-:Y:S05]  /*2da0*/  BSYNC B1 ;  /* 0x0000000000017941 */ /* 0x000fea0003800000 */
.L_x_56:
        /* <DEDUP_REMOVED lines=10> */
.L_x_59:
[----:B------:R-:W-:Y:S05]  /*2e50*/  BSYNC B1 ;  /* 0x0000000000017941 */ /* 0x000fea0003800000 */
.L_x_58:
        /* <DEDUP_REMOVED lines=10> */
.L_x_61:
[----:B------:R-:W-:Y:S05]  /*2f00*/  BSYNC B1 ;  /* 0x0000000000017941 */ /* 0x000fea0003800000 */
.L_x_60:
        /* <DEDUP_REMOVED lines=9> */
.L_x_63:
[----:B------:R-:W-:Y:S05]  /*2fa0*/  BSYNC B1 ;  /* 0x0000000000017941 */ /* 0x000fea0003800000 */
.L_x_62:
        /* <DEDUP_REMOVED lines=9> */
.L_x_65:
[----:B------:R-:W-:Y:S05]  /*3040*/  BSYNC B1 ;  /* 0x0000000000017941 */ /* 0x000fea0003800000 */
.L_x_64:
        /* <DEDUP_REMOVED lines=10> */
.L_x_67:
[----:B------:R-:W-:Y:S05]  /*30f0*/  BSYNC B1 ;  /* 0x0000000000017941 */ /* 0x000fea0003800000 */
.L_x_66:
        /* <DEDUP_REMOVED lines=10> */
.L_x_69:
[----:B------:R-:W-:Y:S05]  /*31a0*/  BSYNC B1 ;  /* 0x0000000000017941 */ /* 0x000fea0003800000 */
.L_x_68:
        /* <DEDUP_REMOVED lines=9> */
.L_x_71:
[----:B------:R-:W-:Y:S05]  /*3240*/  BSYNC B1 ;  /* 0x0000000000017941 */ /* 0x000fea0003800000 */
.L_x_70:
        /* <DEDUP_REMOVED lines=9> */
.L_x_73:
[----:B------:R-:W-:Y:S05]  /*32e0*/  BSYNC B1 ;  /* 0x0000000000017941 */ /* 0x000fea0003800000 */
.L_x_72:
        /* <DEDUP_REMOVED lines=10> */
.L_x_75:
[----:B------:R-:W-:Y:S05]  /*3390*/  BSYNC B1 ;  /* 0x0000000000017941 */ /* 0x000fea0003800000 */
.L_x_74:
        /* <DEDUP_REMOVED lines=10> */
.L_x_77:
[----:B------:R-:W-:Y:S05]  /*3440*/  BSYNC B1 ;  /* 0x0000000000017941 */ /* 0x000fea0003800000 */
.L_x_76:
        /* <DEDUP_REMOVED lines=9> */
.L_x_79:
[----:B------:R-:W-:Y:S05]  /*34e0*/  BSYNC B1 ;  /* 0x0000000000017941 */ /* 0x000fea0003800000 */
.L_x_78:
        /* <DEDUP_REMOVED lines=9> */
.L_x_81:
[----:B------:R-:W-:Y:S05]  /*3580*/  BSYNC B1 ;  /* 0x0000000000017941 */ /* 0x000fea0003800000 */
.L_x_80:
        /* <DEDUP_REMOVED lines=10> */
.L_x_83:
[----:B------:R-:W-:Y:S05]  /*3630*/  BSYNC B1 ;  /* 0x0000000000017941 */ /* 0x000fea0003800000 */
.L_x_82:
        /* <DEDUP_REMOVED lines=10> */
.L_x_85:
[----:B------:R-:W-:Y:S05]  /*36e0*/  BSYNC B1 ;  /* 0x0000000000017941 */ /* 0x000fea0003800000 */
.L_x_84:
        /* <DEDUP_REMOVED lines=9> */
.L_x_87:
[----:B------:R-:W-:Y:S05]  /*3780*/  BSYNC B1 ;  /* 0x0000000000017941 */ /* 0x000fea0003800000 */
.L_x_86:
        /* <DEDUP_REMOVED lines=9> */
.L_x_89:
[----:B------:R-:W-:Y:S05]  /*3820*/  BSYNC B1 ;  /* 0x0000000000017941 */ /* 0x000fea0003800000 */
.L_x_88:
        /* <DEDUP_REMOVED lines=10> */
.L_x_91:
[----:B------:R-:W-:Y:S05]  /*38d0*/  BSYNC B1 ;  /* 0x0000000000017941 */ /* 0x000fea0003800000 */
.L_x_90:
        /* <DEDUP_REMOVED lines=10> */
.L_x_93:
[----:B------:R-:W-:Y:S05]  /*3980*/  BSYNC B1 ;  /* 0x0000000000017941 */ /* 0x000fea0003800000 */
.L_x_92:
        /* <DEDUP_REMOVED lines=9> */
.L_x_95:
[----:B------:R-:W-:Y:S05]  /*3a20*/  BSYNC B1 ;  /* 0x0000000000017941 */ /* 0x000fea0003800000 */
.L_x_94:
        /* <DEDUP_REMOVED lines=9> */
.L_x_97:
[----:B------:R-:W-:Y:S05]  /*3ac0*/  BSYNC B1 ;  /* 0x0000000000017941 */ /* 0x000fea0003800000 */
.L_x_96:
        /* <DEDUP_REMOVED lines=10> */
.L_x_99:
[----:B------:R-:W-:Y:S05]  /*3b70*/  BSYNC B1 ;  /* 0x0000000000017941 */ /* 0x000fea0003800000 */
.L_x_98:
        /* <DEDUP_REMOVED lines=10> */
.L_x_101:
[----:B------:R-:W-:Y:S05]  /*3c20*/  BSYNC B1 ;  /* 0x0000000000017941 */ /* 0x000fea0003800000 */
.L_x_100:
        /* <DEDUP_REMOVED lines=9> */
.L_x_103:
[----:B------:R-:W-:Y:S05]  /*3cc0*/  BSYNC B1 ;  /* 0x0000000000017941 */ /* 0x000fea0003800000 */
.L_x_102:
        /* <DEDUP_REMOVED lines=9> */
.L_x_105:
[----:B------:R-:W-:Y:S05]  /*3d60*/  BSYNC B1 ;  /* 0x0000000000017941 */ /* 0x000fea0003800000 */
.L_x_104:
        /* <DEDUP_REMOVED lines=10> */
.L_x_107:
[----:B------:R-:W-:Y:S05]  /*3e10*/  BSYNC B1 ;  /* 0x0000000000017941 */ /* 0x000fea0003800000 */
.L_x_106:
        /* <DEDUP_REMOVED lines=10> */
.L_x_109:
[----:B------:R-:W-:Y:S05]  /*3ec0*/  BSYNC B1 ;  /* 0x0000000000017941 */ /* 0x000fea0003800000 */
.L_x_108:
        /* <DEDUP_REMOVED lines=9> */
.L_x_111:
[----:B------:R-:W-:Y:S05]  /*3f60*/  BSYNC B1 ;  /* 0x0000000000017941 */ /* 0x000fea0003800000 */
.L_x_110:
        /* <DEDUP_REMOVED lines=9> */
.L_x_113:
[----:B------:R-:W-:Y:S05]  /*4000*/  BSYNC B1 ;  /* 0x0000000000017941 */ /* 0x000fea0003800000 */
.L_x_112:
        /* <DEDUP_REMOVED lines=10> */
.L_x_115:
[----:B------:R-:W-:Y:S05]  /*40b0*/  BSYNC B1 ;  /* 0x0000000000017941 */ /* 0x000fea0003800000 */
.L_x_114:
        /* <DEDUP_REMOVED lines=10> */
.L_x_117:
[----:B------:R-:W-:Y:S05]  /*4160*/  BSYNC B1 ;  /* 0x0000000000017941 */ /* 0x000fea0003800000 */
.L_x_116:
        /* <DEDUP_REMOVED lines=9> */
.L_x_119:
[----:B------:R-:W-:Y:S05]  /*4200*/  BSYNC B1 ;  /* 0x0000000000017941 */ /* 0x000fea0003800000 */
.L_x_118:
        /* <DEDUP_REMOVED lines=9> */
.L_x_121:
[----:B------:R-:W-:Y:S05]  /*42a0*/  BSYNC B1 ;  /* 0x0000000000017941 */ /* 0x000fea0003800000 */
.L_x_120:
        /* <DEDUP_REMOVED lines=10> */
.L_x_123:
[----:B------:R-:W-:Y:S05]  /*4350*/  BSYNC B1 ;  /* 0x0000000000017941 */ /* 0x000fea0003800000 */
.L_x_122:
        /* <DEDUP_REMOVED lines=10> */
.L_x_125:
[----:B------:R-:W-:Y:S05]  /*4400*/  BSYNC B1 ;  /* 0x0000000000017941 */ /* 0x000fea0003800000 */
.L_x_124:
        /* <DEDUP_REMOVED lines=9> */
.L_x_127:
[----:B------:R-:W-:Y:S05]  /*44a0*/  BSYNC B1 ;  /* 0x0000000000017941 */ /* 0x000fea0003800000 */
.L_x_126:
        /* <DEDUP_REMOVED lines=9> */
.L_x_129:
[----:B------:R-:W-:Y:S05]  /*4540*/  BSYNC B1 ;  /* 0x0000000000017941 */ /* 0x000fea0003800000 */
.L_x_128:
        /* <DEDUP_REMOVED lines=10> */
.L_x_131:
[----:B------:R-:W-:Y:S05]  /*45f0*/  BSYNC B1 ;  /* 0x0000000000017941 */ /* 0x000fea0003800000 */
.L_x_130:
        /* <DEDUP_REMOVED lines=10> */
.L_x_133:
[----:B------:R-:W-:Y:S05]  /*46a0*/  BSYNC B1 ;  /* 0x0000000000017941 */ /* 0x000fea0003800000 */
.L_x_132:
        /* <DEDUP_REMOVED lines=9> */
.L_x_135:
[----:B------:R-:W-:Y:S05]  /*4740*/  BSYNC B1 ;  /* 0x0000000000017941 */ /* 0x000fea0003800000 */
.L_x_134:
        /* <DEDUP_REMOVED lines=9> */
.L_x_137:
[----:B------:R-:W-:Y:S05]  /*47e0*/  BSYNC B1 ;  /* 0x0000000000017941 */ /* 0x000fea0003800000 */
.L_x_136:
        /* <DEDUP_REMOVED lines=10> */
.L_x_139:
[----:B------:R-:W-:Y:S05]  /*4890*/  BSYNC B1 ;  /* 0x0000000000017941 */ /* 0x000fea0003800000 */
.L_x_138:
        /* <DEDUP_REMOVED lines=10> */
.L_x_141:
[----:B------:R-:W-:Y:S05]  /*4940*/  BSYNC B1 ;  /* 0x0000000000017941 */ /* 0x000fea0003800000 */
.L_x_140:
        /* <DEDUP_REMOVED lines=9> */
.L_x_143:
[----:B------:R-:W-:Y:S05]  /*49e0*/  BSYNC B1 ;  /* 0x0000000000017941 */ /* 0x000fea0003800000 */
.L_x_142:
        /* <DEDUP_REMOVED lines=9> */
.L_x_145:
[----:B------:R-:W-:Y:S05]  /*4a80*/  BSYNC B1 ;  /* 0x0000000000017941 */ /* 0x000fea0003800000 */
.L_x_144:
        /* <DEDUP_REMOVED lines=10> */
.L_x_147:
[----:B------:R-:W-:Y:S05]  /*4b30*/  BSYNC B1 ;  /* 0x0000000000017941 */ /* 0x000fea0003800000 */
.L_x_146:
        /* <DEDUP_REMOVED lines=10> */
.L_x_149:
[----:B------:R-:W-:Y:S05]  /*4be0*/  BSYNC B1 ;  /* 0x0000000000017941 */ /* 0x000fea0003800000 */
.L_x_148:
        /* <DEDUP_REMOVED lines=9> */
.L_x_151:
[----:B------:R-:W-:Y:S05]  /*4c80*/  BSYNC B1 ;  /* 0x0000000000017941 */ /* 0x000fea0003800000 */
.L_x_150:
        /* <DEDUP_REMOVED lines=9> */
.L_x_153:
[----:B------:R-:W-:Y:S05]  /*4d20*/  BSYNC B1 ;  /* 0x0000000000017941 */ /* 0x000fea0003800000 */
.L_x_152:
        /* <DEDUP_REMOVED lines=10> */
.L_x_155:
[----:B------:R-:W-:Y:S05]  /*4dd0*/  BSYNC B1 ;  /* 0x0000000000017941 */ /* 0x000fea0003800000 */
.L_x_154:
        /* <DEDUP_REMOVED lines=10> */
.L_x_157:
[----:B------:R-:W-:Y:S05]  /*4e80*/  BSYNC B1 ;  /* 0x0000000000017941 */ /* 0x000fea0003800000 */
.L_x_156:
[----:B-----5:R-:W-:Y:S01]  /*4e90*/  HADD2.F32 R3, -RZ, R18.H0_H0 ;  /* 0x20000012ff037230 */ /* 0x020fe20000004100 */
[----:B------:R-:W-:Y:S01]  /*4ea0*/  ISETP.GT.AND P0, PT, R0, 0x8, P0 ;  /* 0x000000080000780c */ /* 0x000fe20000704270 */
[----:B------:R-:W-:Y:S03]  /*4eb0*/  BSSY B1, `(.L_x_158) ;  /* 0x0000007000017945 */ /* 0x000fe60003800000 */
[----:B01----:R-:W-:-:S04]  /*4ec0*/  FMUL R4, R3, R90 ;  /* 0x0000005a03047220 */ /* 0x003fc80000400000 */
[----:B------:R-:W-:-:S05]  /*4ed0*/  FFMA R4, R85, R89, R4 ;  /* 0x0000005955047223 */ /* 0x000fca0000000004 */
[----:B------:R-:W-:-:S05]  /*4ee0*/  F2FP.F16.F32.PACK_AB R4, RZ, R4 ;  /* 0x00000004ff04723e */ /* 0x000fca00000000ff */
[----:B------:R0:W-:Y:S01]  /*4ef0*/  @P3 STG.E.U16 desc[UR36][R8.64+0xf2], R4 ;  /* 0x0000f20408003986 */ /* 0x0001e2000c101524 */
[----:B------:R-:W-:Y:S05]  /*4f00*/  @!P0 BRA `(.L_x_159) ;  /* 0x0000000000048947 */ /* 0x000fea0003800000 */
[----:B------:R1:W5:Y:S02]  /*4f10*/  LDG.E.LTC128B.U16 R18, desc[UR36][R6.64+0xf0] ;  /* 0x0000f02406127981 */ /* 0x000364000c1e1520 */
.L_x_159:
[----:B------:R-:W-:Y:S05]  /*4f20*/  BSYNC B1 ;  /* 0x0000000000017941 */ /* 0x000fea0003800000 */
.L_x_158:
[----:B-----5:R-:W-:Y:S01]  /*4f30*/  HADD2.F32 R3, -RZ, R18.H0_H0 ;  /* 0x20000012ff037230 */ /* 0x020fe20000004100 */
[----:B------:R-:W-:Y:S01]  /*4f40*/  ISETP.GT.AND P1, PT, R0, 0x8, P1 ;  /* 0x000000080000780c */ /* 0x000fe20000f24270 */
[----:B0-----:R-:W-:Y:S01]  /*4f50*/  @P0 IMAD.MOV.U32 R4, RZ, RZ, R10 ;  /* 0x000000ffff040224 */ /* 0x001fe200078e000a */
[----:B------:R-:W-:Y:S01]  /*4f60*/  BSSY B1, `(.L_x_160) ;  /* 0x0000008000017945 */ /* 0x000fe20003800000 */
[----:B------:R-:W-:Y:S02]  /*4f70*/  @P0 IMAD.MOV.U32 R5, RZ, RZ, R11 ;  /* 0x000000ffff050224 */ /* 0x000fe400078e000b */
[----:B------:R-:W-:-:S04]  /*4f80*/  FMUL R3, R3, R90 ;  /* 0x0000005a03037220 */ /* 0x000fc80000400000 */
[----:B------:R-:W-:-:S05]  /*4f90*/  FFMA R3, R86, R89, R3 ;  /* 0x0000005956037223 */ /* 0x000fca0000000003 */
[----:B------:R-:W-:-:S05]  /*4fa0*/  F2FP.F16.F32.PACK_AB R3, RZ, R3 ;  /* 0x00000003ff03723e */ /* 0x000fca00000000ff */
[----:B------:R0:W-:Y:S01]  /*4fb0*/  @P0 STG.E.U16 desc[UR36][R4.64+0xf0], R3 ;  /* 0x0000f00304000986 */ /* 0x0001e2000c101524 */
[----:B------:R-:W-:Y:S05]  /*4fc0*/  @!P1 BRA `(.L_x_161) ;  /* 0x0000000000049947 */ /* 0x000fea0003800000 */
[----:B------:R0:W5:Y:S02]  /*4fd0*/  LDG.E.LTC128B.U16 R18, desc[UR36][R6.64+0xf2] ;  /* 0x0000f22406127981 */ /* 0x000164000c1e1520 */
.L_x_161:
[----:B------:R-:W-:Y:S05]  /*4fe0*/  BSYNC B1 ;  /* 0x0000000000017941 */ /* 0x000fea0003800000 */
.L_x_160:
[----:B------:R-:W-:Y:S05]  /*4ff0*/  @!P1 BRA `(.L_x_162) ;  /* 0x0000001000b09947 */ /* 0x000fea0003800000 */
[----:B0----5:R-:W-:-:S05]  /*5000*/  HADD2.F32 R3, -RZ, R18.H0_H0 ;  /* 0x20000012ff037230 */ /* 0x021fca0000004100 */
[----:B------:R-:W-:-:S04]  /*5010*/  FMUL R0, R3, R90 ;  /* 0x0000005a03007220 */ /* 0x000fc80000400000 */
[----:B------:R-:W-:-:S05]  /*5020*/  FFMA R0, R87, R89, R0 ;  /* 0x0000005957007223 */ /* 0x000fca0000000000 */
[----:B------:R-:W-:-:S05]  /*5030*/  F2FP.F16.F32.PACK_AB R0, RZ, R0 ;  /* 0x00000000ff00723e */ /* 0x000fca00000000ff */
[----:B------:R0:W-:Y:S01]  /*5040*/  STG.E.U16 desc[UR36][R10.64+0xf2], R0 ;  /* 0x0000f2000a007986 */ /* 0x0001e2000c101524 */
[----:B------:R-:W-:Y:S05]  /*5050*/  BRA `(.L_x_162) ;  /* 0x0000001000987947 */ /* 0x000fea0003800000 */
.L_x_37:
[----:B------:R-:W-:Y:S01]  /*5060*/  ISETP.GT.AND P2, PT, R3, 0x1, PT ;  /* 0x000000010300780c */ /* 0x000fe20003f44270 */
[----:B------:R-:W-:Y:S01]  /*5070*/  ULDC.64 UR4, c[0x0][0x5c0] ;  /* 0x0001700000047ab9 */ /* 0x000fe20000000a00 */
[-C--:B------:R-:W-:Y:S01]  /*5080*/  FMUL R24, R24, R89.reuse ;  /* 0x0000005918187220 */ /* 0x080fe20000400000 */
[-C--:B------:R-:W-:Y:S01]  /*5090*/  FMUL R25, R25, R89.reuse ;  /* 0x0000005919197220 */ /* 0x080fe20000400000 */
[----:B------:R-:W-:Y:S01]  /*50a0*/  ISETP.GT.AND P1, PT, R0, RZ, P2 ;  /* 0x000000ff0000720c */ /* 0x000fe20001724270 */
[-C--:B------:R-:W-:Y:S01]  /*50b0*/  FMUL R26, R26, R89.reuse ;  /* 0x000000591a1a7220 */ /* 0x080fe20000400000 */
[----:B------:R-:W-:Y:S01]  /*50c0*/  LEA R4, P4, R106, UR4, 0x1 ;  /* 0x000000046a047c11 */ /* 0x000fe2000f8808ff */
[-C--:B------:R-:W-:Y:S01]  /*50d0*/  FMUL R27, R27, R89.reuse ;  /* 0x000000591b1b7220 */ /* 0x080fe20000400000 */
[----:B------:R-:W-:Y:S01]  /*50e0*/  F2FP.F16.F32.PACK_AB R24, RZ, R24 ;  /* 0x00000018ff18723e */ /* 0x000fe200000000ff */
[-C--:B------:R-:W-:Y:S01]  /*50f0*/  FMUL R28, R28, R89.reuse ;  /* 0x000000591c1c7220 */ /* 0x080fe20000400000 */
[----:B------:R-:W-:Y:S01]  /*5100*/  LEA.HI.X R5, R106, UR5, R115, 0x1, P4 ;  /* 0x000000056a057c11 */ /* 0x000fe2000a0f0c73 */
[----:B------:R-:W-:Y:S01]  /*5110*/  FMUL R29, R29, R89 ;  /* 0x000000591d1d7220 */ /* 0x000fe20000400000 */
[----:B------:R-:W-:Y:S01]  /*5120*/  F2FP.F16.F32.PACK_AB R25, RZ, R25 ;  /* 0x00000019ff19723e */ /* 0x000fe200000000ff */
[-C--:B------:R-:W-:Y:S01]  /*5130*/  FMUL R30, R30, R89.reuse ;  /* 0x000000591e1e7220 */ /* 0x080fe20000400000 */
[C---:B------:R-:W-:Y:S01]  /*5140*/  ISETP.GT.AND P2, PT, R0.reuse, 0x8, P2 ;  /* 0x000000080000780c */ /* 0x040fe20001744270 */
[----:B------:R-:W-:Y:S01]  /*5150*/  @P3 STG.E.U16 desc[UR36][R4.64], R24 ;  /* 0x0000001804003986 */ /* 0x000fe2000c101524 */
[----:B------:R-:W-:Y:S01]  /*5160*/  SHF.L.U64.HI R7, R91, 0x1, R96 ;  /* 0x000000015b077819 */ /* 0x000fe20000010260 */
[-C--:B------:R-:W-:Y:S01]  /*5170*/  FMUL R31, R31, R89.reuse ;  /* 0x000000591f1f7220 */ /* 0x080fe20000400000 */
[----:B------:R-:W-:Y:S01]  /*5180*/  LEA R6, P3, R91, R4, 0x1 ;  /* 0x000000045b067211 */ /* 0x000fe200078608ff */
[----:B------:R-:W-:Y:S01]  /*5190*/  @P1 STG.E.U16 desc[UR36][R4.64+0x2], R25 ;  /* 0x0000021904001986 */ /* 0x000fe2000c101524 */
[----:B------:R-:W-:Y:S01]  /*51a0*/  ISETP.GT.AND P1, PT, R0, 0x8, P0 ;  /* 0x000000080000780c */ /* 0x000fe20000724270 */
[----:B------:R-:W-:Y:S01]  /*51b0*/  FMUL R32, R32, R89 ;  /* 0x0000005920207220 */ /* 0x000fe20000400000 */
[----:B------:R-:W-:Y:S01]  /*51c0*/  F2FP.F16.F32.PACK_AB R26, RZ, R26 ;  /* 0x0000001aff1a723e */ /* 0x000fe200000000ff */
[----:B------:R-:W-:Y:S01]  /*51d0*/  IMAD.X R7, R7, 0x1, R5, P3 ;  /* 0x0000000107077824 */ /* 0x000fe200018e0605 */
[----:B------:R-:W-:Y:S01]  /*51e0*/  F2FP.F16.F32.PACK_AB R27, RZ, R27 ;  /* 0x0000001bff1b723e */ /* 0x000fe200000000ff */
[-C--:B------:R-:W-:Y:S01]  /*51f0*/  FMUL R33, R33, R89.reuse ;  /* 0x0000005921217220 */ /* 0x080fe20000400000 */
[----:B------:R-:W-:Y:S01]  /*5200*/  ISETP.GT.AND P0, PT, R3, 0x8, PT ;  /* 0x000000080300780c */ /* 0x000fe20003f04270 */
[-C--:B------:R-:W-:Y:S01]  /*5210*/  FMUL R34, R34, R89.reuse ;  /* 0x0000005922227220 */ /* 0x080fe20000400000 */
[----:B------:R-:W-:Y:S01]  /*5220*/  F2FP.F16.F32.PACK_AB R28, RZ, R28 ;  /* 0x0000001cff1c723e */ /* 0x000fe200000000ff */
[-C--:B------:R-:W-:Y:S01]  /*5230*/  FMUL R35, R35, R89.reuse ;  /* 0x0000005923237220 */ /* 0x080fe20000400000 */
[----:B------:R-:W-:Y:S01]  /*5240*/  ISETP.GT.AND P4, PT, R0, RZ, P0 ;  /* 0x000000ff0000720c */ /* 0x000fe20000784270 */
[----:B------:R-:W-:Y:S01]  /*5250*/  FMUL R36, R36, R89 ;  /* 0x0000005924247220 */ /* 0x000fe20000400000 */
[----:B------:R-:W-:Y:S01]  /*5260*/  F2FP.F16.F32.PACK_AB R29, RZ, R29 ;  /* 0x0000001dff1d723e */ /* 0x000fe200000000ff */
[----:B------:R-:W-:Y:S01]  /*5270*/  @P1 STG.E.U16 desc[UR36][R6.64], R26 ;  /* 0x0000001a06001986 */ /* 0x000fe2000c101524 */
[----:B------:R-:W-:Y:S01]  /*5280*/  ISETP.GT.AND P1, PT, R0, 0x8, P0 ;  /* 0x000000080000780c */ /* 0x000fe20000724270 */
[-C--:B------:R-:W-:Y:S01]  /*5290*/  FMUL R37, R37, R89.reuse ;  /* 0x0000005925257220 */ /* 0x080fe20000400000 */
[----:B------:R-:W-:Y:S01]  /*52a0*/  F2FP.F16.F32.PACK_AB R30, RZ, R30 ;  /* 0x0000001eff1e723e */ /* 0x000fe200000000ff */
[----:B------:R-:W-:Y:S01]  /*52b0*/  @P2 STG.E.U16 desc[UR36][R6.64+0x2], R27 ;  /* 0x0000021b06002986 */ /* 0x000fe2000c101524 */
[----:B------:R-:W-:Y:S01]  /*52c0*/  ISETP.GT.AND P2, PT, R3, 0x9, PT ;  /* 0x000000090300780c */ /* 0x000fe20003f44270 */
[----:B------:R-:W-:Y:S01]  /*52d0*/  FMUL R38, R38, R89 ;  /* 0x0000005926267220 */ /* 0x000fe20000400000 */
[----:B------:R-:W-:Y:S01]  /*52e0*/  F2FP.F16.F32.PACK_AB R31, RZ, R31 ;  /* 0x0000001fff1f723e */ /* 0x000fe200000000ff */
[-C--:B------:R-:W-:Y:S01]  /*52f0*/  FMUL R39, R39, R89.reuse ;  /* 0x0000005927277220 */ /* 0x080fe20000400000 */
[C---:B------:R-:W-:Y:S01]  /*5300*/  ISETP.GT.AND P3, PT, R0.reuse, RZ, P2 ;  /* 0x000000ff0000720c */ /* 0x040fe20001764270 */
[----:B------:R-:W-:Y:S01]  /*5310*/  @P4 STG.E.U16 desc[UR36][R4.64+0x10], R28 ;  /* 0x0000101c04004986 */ /* 0x000fe2000c101524 */
[----:B------:R-:W-:Y:S01]  /*5320*/  ISETP.GT.AND P2, PT, R0, 0x8, P2 ;  /* 0x000000080000780c */ /* 0x000fe20001744270 */
        /* <DEDUP_REMOVED lines=8> */
[-C--:B------:R-:W-:Y:S01]  /*53b0*/  FMUL R44, R44, R89.reuse ;  /* 0x000000592c2c7220 */ /* 0x080fe20000400000 */
[----:B------:R-:W-:Y:S01]  /*53c0*/  F2FP.F16.F32.PACK_AB R34, RZ, R34 ;  /* 0x00000022ff22723e */ /* 0x000fe200000000ff */
[----:B------:R-:W-:Y:S01]  /*53d0*/  @P3 STG.E.U16 desc[UR36][R4.64+0x12], R29 ;  /* 0x0000121d04003986 */ /* 0x000fe2000c101524 */
[----:B------:R-:W-:Y:S01]  /*53e0*/  ISETP.GT.AND P3, PT, R3, 0x11, PT ;  /* 0x000000110300780c */ /* 0x000fe20003f64270 */
[----:B------:R-:W-:Y:S01]  /*53f0*/  FMUL R45, R45, R89 ;  /* 0x000000592d2d7220 */ /* 0x000fe20000400000 */
[----:B------:R-:W-:Y:S01]  /*5400*/  F2FP.F16.F32.PACK_AB R35, RZ, R35 ;  /* 0x00000023ff23723e */ /* 0x000fe200000000ff */
[----:B------:R-:W-:Y:S01]  /*5410*/  @P1 STG.E.U16 desc[UR36][R6.64+0x10], R30 ;  /* 0x0000101e06001986 */ /* 0x000fe2000c101524 */
[----:B------:R-:W-:Y:S01]  /*5420*/  ISETP.GT.AND P1, PT, R0, 0x8, P0 ;  /* 0x000000080000780c */ /* 0x000fe20000724270 */
[-C--:B------:R-:W-:Y:S01]  /*5430*/  FMUL R46, R46, R89.reuse ;  /* 0x000000592e2e7220 */ /* 0x080fe20000400000 */
[----:B------:R-:W-:Y:S01]  /*5440*/  ISETP.GT.AND P0, PT, R3, 0x18, PT ;  /* 0x000000180300780c */ /* 0x000fe20003f04270 */
[----:B------:R-:W-:Y:S01]  /*5450*/  @P2 STG.E.U16 desc[UR36][R6.64+0x12], R31 ;  /* 0x0000121f06002986 */ /* 0x000fe2000c101524 */
[C---:B------:R-:W-:Y:S01]  /*5460*/  ISETP.GT.AND P2, PT, R0.reuse, RZ, P3 ;  /* 0x000000ff0000720c */ /* 0x040fe20001f44270 */
[-C--:B------:R-:W-:Y:S01]  /*5470*/  FMUL R47, R47, R89.reuse ;  /* 0x000000592f2f7220 */ /* 0x080fe20000400000 */
[C---:B------:R-:W-:Y:S01]  /*5480*/  ISETP.GT.AND P3, PT, R0.reuse, 0x8, P3 ;  /* 0x000000080000780c */ /* 0x040fe20001f64270 */
[----:B------:R-:W-:Y:S01]  /*5490*/  @P4 STG.E.U16 desc[UR36][R4.64+0x20], R32 ;  /* 0x0000202004004986 */ /* 0x000fe2000c101524 */
[----:B------:R-:W-:Y:S01]  /*54a0*/  ISETP.GT.AND P4, PT, R0, RZ, P0 ;  /* 0x000000ff0000720c */ /* 0x000fe20000784270 */
[-C--:B------:R-:W-:Y:S01]  /*54b0*/  FMUL R48, R48, R89.reuse ;  /* 0x0000005930307220 */ /* 0x080fe20000400000 */
[----:B------:R-:W-:Y:S01]  /*54c0*/  F2FP.F16.F32.PACK_AB R36, RZ, R36 ;  /* 0x00000024ff24723e */ /* 0x000fe200000000ff */
[----:B------:R-:W-:Y:S01]  /*54d0*/  FMUL R49, R49, R89 ;  /* 0x0000005931317220 */ /* 0x000fe20000400000 */
[----:B------:R-:W-:Y:S01]  /*54e0*/  F2FP.F16.F32.PACK_AB R37, RZ, R37 ;  /* 0x00000025ff25723e */ /* 0x000fe200000000ff */
[-C--:B------:R-:W-:Y:S01]  /*54f0*/  FMUL R50, R50, R89.reuse ;  /* 0x0000005932327220 */ /* 0x080fe20000400000 */
[----:B------:R-:W-:Y:S01]  /*5500*/  F2FP.F16.F32.PACK_AB R38, RZ, R38 ;  /* 0x00000026ff26723e */ /* 0x000fe200000000ff */
[----:B------:R-:W-:Y:S01]  /*5510*/  FMUL R51, R51, R89 ;  /* 0x0000005933337220 */ /* 0x000fe20000400000 */
[----:B------:R-:W-:Y:S01]  /*5520*/  F2FP.F16.F32.PACK_AB R39, RZ, R39 ;  /* 0x00000027ff27723e */ /* 0x000fe200000000ff */
[----:B------:R-:W-:Y:S01]  /*5530*/  @P2 STG.E.U16 desc[UR36][R4.64+0x22], R33 ;  /* 0x0000222104002986 */ /* 0x000fe2000c101524 */
[----:B------:R-:W-:Y:S01]  /*5540*/  F2FP.F16.F32.PACK_AB R40, RZ, R40 ;  /* 0x00000028ff28723e */ /* 0x000fe200000000ff */
[----:B------:R-:W-:Y:S01]  /*5550*/  FMUL R52, R52, R89 ;  /* 0x0000005934347220 */ /* 0x000fe20000400000 */
[----:B------:R-:W-:Y:S01]  /*5560*/  F2FP.F16.F32.PACK_AB R41, RZ, R41 ;  /* 0x00000029ff29723e */ /* 0x000fe200000000ff */
[----:B------:R-:W-:Y:S01]  /*5570*/  @P1 STG.E.U16 desc[UR36][R6.64+0x20], R34 ;  /* 0x0000202206001986 */ /* 0x000fe2000c101524 */
[----:B------:R-:W-:Y:S01]  /*5580*/  ISETP.GT.AND P1, PT, R0, 0x8, P0 ;  /* 0x000000080000780c */ /* 0x000fe20000724270 */
[-C--:B------:R-:W-:Y:S01]  /*5590*/  FMUL R53, R53, R89.reuse ;  /* 0x0000005935357220 */ /* 0x080fe20000400000 */
[C---:B------:R-:W-:Y:S01]  /*55a0*/  ISETP.GT.AND P0, PT, R3.reuse, 0x20, PT ;  /* 0x000000200300780c */ /* 0x040fe20003f04270 */
[----:B------:R-:W-:Y:S01]  /*55b0*/  @P3 STG.E.U16 desc[UR36][R6.64+0x22], R35 ;  /* 0x0000222306003986 */ /* 0x000fe2000c101524 */
[----:B------:R-:W-:Y:S01]  /*55c0*/  ISETP.GT.AND P3, PT, R3, 0x19, PT ;  /* 0x000000190300780c */ /* 0x000fe20003f64270 */
[-C--:B------:R-:W-:Y:S01]  /*55d0*/  FMUL R54, R54, R89.reuse ;  /* 0x0000005936367220 */ /* 0x080fe20000400000 */
[----:B------:R-:W-:Y:S01]  /*55e0*/  F2FP.F16.F32.PACK_AB R42, RZ, R42 ;  /* 0x0000002aff2a723e */ /* 0x000fe200000000ff */
[----:B------:R-:W-:Y:S01]  /*55f0*/  @P4 STG.E.U16 desc[UR36][R4.64+0x30], R36 ;  /* 0x0000302404004986 */ /* 0x000fe2000c101524 */
[C---:B------:R-:W-:Y:S01]  /*5600*/  ISETP.GT.AND P2, PT, R0.reuse, RZ, P3 ;  /* 0x000000ff0000720c */ /* 0x040fe20001f44270 */
[-C--:B------:R-:W-:Y:S01]  /*5610*/  FMUL R55, R55, R89.reuse ;  /* 0x0000005937377220 */ /* 0x080fe20000400000 */
[----:B------:R-:W-:Y:S01]  /*5620*/  ISETP.GT.AND P3, PT, R0, 0x8, P3 ;  /* 0x000000080000780c */ /* 0x000fe20001f64270 */
[-C--:B------:R-:W-:Y:S01]  /*5630*/  FMUL R56, R56, R89.reuse ;  /* 0x0000005938387220 */ /* 0x080fe20000400000 */
[----:B------:R-:W-:Y:S01]  /*5640*/  ISETP.GT.AND P4, PT, R0, RZ, P0 ;  /* 0x000000ff0000720c */ /* 0x000fe20000784270 */
[----:B------:R-:W-:Y:S01]  /*5650*/  FMUL R57, R57, R89 ;  /* 0x0000005939397220 */ /* 0x000fe20000400000 */
[----:B------:R-:W-:Y:S01]  /*5660*/  F2FP.F16.F32.PACK_AB R43, RZ, R43 ;  /* 0x0000002bff2b723e */ /* 0x000fe200000000ff */
[-C--:B------:R-:W-:Y:S01]  /*5670*/  FMUL R58, R58, R89.reuse ;  /* 0x000000593a3a7220 */ /* 0x080fe20000400000 */
[----:B------:R-:W-:Y:S01]  /*5680*/  F2FP.F16.F32.PACK_AB R44, RZ, R44 ;  /* 0x0000002cff2c723e */ /* 0x000fe200000000ff */
[----:B------:R-:W-:Y:S01]  /*5690*/  FMUL R59, R59, R89 ;  /* 0x000000593b3b7220 */ /* 0x000fe20000400000 */
[----:B------:R-:W-:Y:S01]  /*56a0*/  F2FP.F16.F32.PACK_AB R45, RZ, R45 ;  /* 0x0000002dff2d723e */ /* 0x000fe200000000ff */
[----:B------:R-:W-:Y:S01]  /*56b0*/  FMUL R60, R60, R89 ;  /* 0x000000593c3c7220 */ /* 0x000fe20000400000 */
[----:B------:R-:W-:Y:S01]  /*56c0*/  F2FP.F16.F32.PACK_AB R46, RZ, R46 ;  /* 0x0000002eff2e723e */ /* 0x000fe200000000ff */
[----:B------:R-:W-:Y:S01]  /*56d0*/  @P2 STG.E.U16 desc[UR36][R4.64+0x32], R37 ;  /* 0x0000322504002986 */ /* 0x000fe2000c101524 */
[----:B------:R-:W-:Y:S01]  /*56e0*/  F2FP.F16.F32.PACK_AB R47, RZ, R47 ;  /* 0x0000002fff2f723e */ /* 0x000fe200000000ff */
[-C--:B------:R-:W-:Y:S01]  /*56f0*/  FMUL R61, R61, R89.reuse ;  /* 0x000000593d3d7220 */ /* 0x080fe20000400000 */
[----:B------:R-:W-:Y:S01]  /*5700*/  F2FP.F16.F32.PACK_AB R48, RZ, R48 ;  /* 0x00000030ff30723e */ /* 0x000fe200000000ff */
[----:B------:R-:W-:Y:S01]  /*5710*/  @P1 STG.E.U16 desc[UR36][R6.64+0x30], R38 ;  /* 0x0000302606001986 */ /* 0x000fe2000c101524 */
[----:B------:R-:W-:Y:S01]  /*5720*/  ISETP.GT.AND P1, PT, R0, 0x8, P0 ;  /* 0x000000080000780c */ /* 0x000fe20000724270 */
[-C--:B------:R-:W-:Y:S01]  /*5730*/  FMUL R62, R62, R89.reuse ;  /* 0x000000593e3e7220 */ /* 0x080fe20000400000 */
[C---:B------:R-:W-:Y:S01]  /*5740*/  ISETP.GT.AND P0, PT, R3.reuse, 0x28, PT ;  /* 0x000000280300780c */ /* 0x040fe20003f04270 */
[----:B------:R-:W-:Y:S01]  /*5750*/  @P3 STG.E.U16 desc[UR36][R6.64+0x32], R39 ;  /* 0x0000322706003986 */ /* 0x000fe2000c101524 */
[----:B------:R-:W-:Y:S01]  /*5760*/  ISETP.GT.AND P3, PT, R3, 0x21, PT ;  /* 0x000000210300780c */ /* 0x000fe20003f64270 */
[----:B------:R-:W-:Y:S01]  /*5770*/  FMUL R63, R63, R89 ;  /* 0x000000593f3f7220 */ /* 0x000fe20000400000 */
[----:B------:R-:W-:Y:S01]  /*5780*/  F2FP.F16.F32.PACK_AB R49, RZ, R49 ;  /* 0x00000031ff31723e */ /* 0x000fe200000000ff */
[----:B------:R-:W-:Y:S01]  /*5790*/  @P4 STG.E.U16 desc[UR36][R4.64+0x40], R40 ;  /* 0x0000402804004986 */ /* 0x000fe2000c101524 */
[----:B------:R-:W-:Y:S01]  /*57a0*/  ISETP.GT.AND P2, PT, R0, RZ, P3 ;  /* 0x000000ff0000720c */ /* 0x000fe20001f44270 */
[-C--:B------:R-:W-:Y:S01]  /*57b0*/  FMUL R64, R64, R89.reuse ;  /* 0x0000005940407220 */ /* 0x080fe20000400000 */
[C---:B------:R-:W-:Y:S01]  /*57c0*/  ISETP.GT.AND P3, PT, R0.reuse, 0x8, P3 ;  /* 0x000000080000780c */ /* 0x040fe20001f64270 */
[-C--:B------:R-:W-:Y:S01]  /*57d0*/  FMUL R65, R65, R89.reuse ;  /* 0x0000005941417220 */ /* 0x080fe20000400000 */
        /* <DEDUP_REMOVED lines=62> */
[----:B------:R-:W-:-:S02]  /*5bc0*/  F2FP.F16.F32.PACK_AB R68, RZ, R68 ;  /* 0x00000044ff44723e */ /* 0x000fc400000000ff */
[----:B------:R-:W-:Y:S01]  /*5bd0*/  F2FP.F16.F32.PACK_AB R69, RZ, R69 ;  /* 0x00000045ff45723e */ /* 0x000fe200000000ff */
[----:B------:R-:W-:Y:S01]  /*5be0*/  @P1 STG.E.U16 desc[UR36][R6.64+0x60], R50 ;  /* 0x0000603206001986 */ /* 0x000fe2000c101524 */
[C---:B------:R-:W-:Y:S02]  /*5bf0*/  ISETP.GT.AND P1, PT, R0.reuse, 0x8, P0 ;  /* 0x000000080000780c */ /* 0x040fe40000724270 */
[C---:B------:R-:W-:Y:S01]  /*5c00*/  ISETP.GT.AND P0, PT, R3.reuse, 0x40, PT ;  /* 0x000000400300780c */ /* 0x040fe20003f04270 */
[----:B------:R-:W-:Y:S01]  /*5c10*/  @P3 STG.E.U16 desc[UR36][R6.64+0x62], R51 ;  /* 0x0000623306003986 */ /* 0x000fe2000c101524 */
[----:B------:R-:W-:Y:S02]  /*5c20*/  ISETP.GT.AND P3, PT, R3, 0x39, PT ;  /* 0x000000390300780c */ /* 0x000fe40003f64270 */
[----:B------:R-:W-:Y:S01]  /*5c30*/  F2FP.F16.F32.PACK_AB R70, RZ, R70 ;  /* 0x00000046ff46723e */ /* 0x000fe200000000ff */
[----:B------:R-:W-:Y:S01]  /*5c40*/  @P4 STG.E.U16 desc[UR36][R4.64+0x70], R52 ;  /* 0x0000703404004986 */ /* 0x000fe2000c101524 */
[----:B------:R-:W-:-:S02]  /*5c50*/  ISETP.GT.AND P2, PT, R0, RZ, P3 ;  /* 0x000000ff0000720c */ /* 0x000fc40001f44270 */
[C---:B------:R-:W-:Y:S02]  /*5c60*/  ISETP.GT.AND P3, PT, R0.reuse, 0x8, P3 ;  /* 0x000000080000780c */ /* 0x040fe40001f64270 */
[----:B------:R-:W-:Y:S02]  /*5c70*/  ISETP.GT.AND P4, PT, R0, RZ, P0 ;  /* 0x000000ff0000720c */ /* 0x000fe40000784270 */
[----:B------:R-:W-:Y:S02]  /*5c80*/  F2FP.F16.F32.PACK_AB R71, RZ, R71 ;  /* 0x00000047ff47723e */ /* 0x000fe400000000ff */
[----:B------:R-:W-:Y:S02]  /*5c90*/  F2FP.F16.F32.PACK_AB R72, RZ, R72 ;  /* 0x00000048ff48723e */ /* 0x000fe400000000ff */
[----:B------:R-:W-:Y:S02]  /*5ca0*/  F2FP.F16.F32.PACK_AB R73, RZ, R73 ;  /* 0x00000049ff49723e */ /* 0x000fe400000000ff */
        /* <DEDUP_REMOVED lines=33> */
[----:B------:R-:W-:-:S03]  /*5ec0*/  F2FP.F16.F32.PACK_AB R87, RZ, R87 ;  /* 0x00000057ff57723e */ /* 0x000fc600000000ff */
[----:B------:R-:W-:Y:S04]  /*5ed0*/  @P2 STG.E.U16 desc[UR36][R4.64+0x92], R61 ;  /* 0x0000923d04002986 */ /* 0x000fe8000c101524 */
[----:B------:R-:W-:Y:S01]  /*5ee0*/  @P1 STG.E.U16 desc[UR36][R6.64+0x90], R62 ;  /* 0x0000903e06001986 */ /* 0x000fe2000c101524 */
[----:B------:R-:W-:Y:S02]  /*5ef0*/  ISETP.GT.AND P1, PT, R0, 0x8, P0 ;  /* 0x000000080000780c */ /* 0x000fe40000724270 */
[C---:B------:R-:W-:Y:S01]  /*5f00*/  ISETP.GT.AND P0, PT, R3.reuse, 0x58, PT ;  /* 0x000000580300780c */ /* 0x040fe20003f04270 */
[----:B------:R-:W-:Y:S01]  /*5f10*/  @P3 STG.E.U16 desc[UR36][R6.64+0x92], R63 ;  /* 0x0000923f06003986 */ /* 0x000fe2000c101524 */
[----:B------:R-:W-:-:S03]  /*5f20*/  ISETP.GT.AND P3, PT, R3, 0x51, PT ;  /* 0x000000510300780c */ /* 0x000fc60003f64270 */
[----:B------:R-:W-:Y:S01]  /*5f30*/  @P4 STG.E.U16 desc[UR36][R4.64+0xa0], R64 ;  /* 0x0000a04004004986 */ /* 0x000fe2000c101524 */
[C---:B------:R-:W-:Y:S02]  /*5f40*/  ISETP.GT.AND P2, PT, R0.reuse, RZ, P3 ;  /* 0x000000ff0000720c */ /* 0x040fe40001f44270 */
[C---:B------:R-:W-:Y:S02]  /*5f50*/  ISETP.GT.AND P3, PT, R0.reuse, 0x8, P3 ;  /* 0x000000080000780c */ /* 0x040fe40001f64270 */
[----:B------:R-:W-:-:S09]  /*5f60*/  ISETP.GT.AND P4, PT, R0, RZ, P0 ;  /* 0x000000ff0000720c */ /* 0x000fd20000784270 */
        /* <DEDUP_REMOVED lines=9> */
[C---:B------:R-:W-:Y:S02]  /*6000*/  ISETP.GT.AND P3, PT, R0.reuse, RZ, P0 ;  /* 0x000000ff0000720c */ /* 0x040fe40000764270 */
[----:B------:R-:W-:-:S07]  /*6010*/  ISETP.GT.AND P0, PT, R0, 0x8, P0 ;  /* 0x000000080000780c */ /* 0x000fce0000704270 */
[----:B------:R-:W-:Y:S04]  /*6020*/  @P2 STG.E.U16 desc[UR36][R4.64+0xb2], R69 ;  /* 0x0000b24504002986 */ /* 0x000fe8000c101524 */
[----:B------:R-:W-:Y:S01]  /*6030*/  @P1 STG.E.U16 desc[UR36][R6.64+0xb0], R70 ;  /* 0x0000b04606001986 */ /* 0x000fe2000c101524 */
[----:B------:R-:W-:-:S03]  /*6040*/  ISETP.GT.AND P1, PT, R3, 0x68, PT ;  /* 0x000000680300780c */ /* 0x000fc60003f24270 */
        /* <DEDUP_REMOVED lines=11> */
[C---:B------:R-:W-:Y:S02]  /*6100*/  ISETP.GT.AND P2, PT, R0.reuse, RZ, P0 ;  /* 0x000000ff0000720c */ /* 0x040fe40000744270 */
[----:B------:R-:W-:Y:S01]  /*6110*/  ISETP.GT.AND P0, PT, R0, 0x8, P0 ;  /* 0x000000080000780c */ /* 0x000fe20000704270 */
[----:B------:R-:W-:Y:S01]  /*6120*/  @P3 STG.E.U16 desc[UR36][R4.64+0xd0], R76 ;  /* 0x0000d04c04003986 */ /* 0x000fe2000c101524 */
[----:B------:R-:W-:-:S04]  /*6130*/  ISETP.GT.AND P3, PT, R3, 0x70, PT ;  /* 0x000000700300780c */ /* 0x000fc80003f64270 */
[C---:B------:R-:W-:Y:S02]  /*6140*/  ISETP.GT.AND P4, PT, R0.reuse, RZ, P3 ;  /* 0x000000ff0000720c */ /* 0x040fe40001f84270 */
[----:B------:R-:W-:-:S03]  /*6150*/  ISETP.GT.AND P3, PT, R0, 0x8, P3 ;  /* 0x000000080000780c */ /* 0x000fc60001f64270 */
[----:B------:R-:W-:Y:S01]  /*6160*/  @P2 STG.E.U16 desc[UR36][R4.64+0xd2], R77 ;  /* 0x0000d24d04002986 */ /* 0x000fe2000c101524 */
[----:B------:R-:W-:-:S03]  /*6170*/  ISETP.GT.AND P2, PT, R3, 0x79, PT ;  /* 0x000000790300780c */ /* 0x000fc60003f44270 */
[----:B------:R-:W-:Y:S01]  /*6180*/  @P1 STG.E.U16 desc[UR36][R6.64+0xd0], R78 ;  /* 0x0000d04e06001986 */ /* 0x000fe2000c101524 */
[----:B------:R-:W-:-:S03]  /*6190*/  ISETP.GT.AND P1, PT, R3, 0x78, PT ;  /* 0x000000780300780c */ /* 0x000fc60003f24270 */
[----:B------:R-:W-:Y:S01]  /*61a0*/  @P0 STG.E.U16 desc[UR36][R6.64+0xd2], R79 ;  /* 0x0000d24f06000986 */ /* 0x000fe2000c101524 */
[----:B------:R-:W-:-:S03]  /*61b0*/  ISETP.GT.AND P0, PT, R3, 0x71, PT ;  /* 0x000000710300780c */ /* 0x000fc60003f04270 */
[----:B------:R-:W-:Y:S01]  /*61c0*/  @P4 STG.E.U16 desc[UR36][R4.64+0xe0], R80 ;  /* 0x0000e05004004986 */ /* 0x000fe2000c101524 */
[C---:B------:R-:W-:Y:S02]  /*61d0*/  ISETP.GT.AND P4, PT, R0.reuse, RZ, P0 ;  /* 0x000000ff0000720c */ /* 0x040fe40000784270 */
[----:B------:R-:W-:-:S11]  /*61e0*/  ISETP.GT.AND P0, PT, R0, 0x8, P0 ;  /* 0x000000080000780c */ /* 0x000fd60000704270 */
[----:B------:R-:W-:Y:S01]  /*61f0*/  @P4 STG.E.U16 desc[UR36][R4.64+0xe2], R81 ;  /* 0x0000e25104004986 */ /* 0x000fe2000c101524 */
[C---:B------:R-:W-:Y:S02]  /*6200*/  ISETP.GT.AND P4, PT, R0.reuse, RZ, P2 ;  /* 0x000000ff0000720c */ /* 0x040fe40001784270 */
[C---:B------:R-:W-:Y:S01]  /*6210*/  ISETP.GT.AND P2, PT, R0.reuse, 0x8, P2 ;  /* 0x000000080000780c */ /* 0x040fe20001744270 */
[----:B------:R-:W-:Y:S01]  /*6220*/  @P3 STG.E.U16 desc[UR36][R6.64+0xe0], R82 ;  /* 0x0000e05206003986 */ /* 0x000fe2000c101524 */
[C---:B------:R-:W-:Y:S02]  /*6230*/  ISETP.GT.AND P3, PT, R0.reuse, RZ, P1 ;  /* 0x000000ff0000720c */ /* 0x040fe40000f64270 */
[----:B------:R-:W-:Y:S01]  /*6240*/  ISETP.GT.AND P1, PT, R0, 0x8, P1 ;  /* 0x000000080000780c */ /* 0x000fe20000f24270 */
[----:B------:R-:W-:Y:S10]  /*6250*/  @P0 STG.E.U16 desc[UR36][R6.64+0xe2], R83 ;  /* 0x0000e25306000986 */ /* 0x000ff4000c101524 */
[----:B------:R-:W-:Y:S04]  /*6260*/  @P3 STG.E.U16 desc[UR36][R4.64+0xf0], R84 ;  /* 0x0000f05404003986 */ /* 0x000fe8000c101524 */
[----:B------:R0:W-:Y:S02]  /*6270*/  @P4 STG.E.U16 desc[UR36][R4.64+0xf2], R85 ;  /* 0x0000f25504004986 */ /* 0x0001e4000c101524 */
[----:B0-----:R-:W-:-:S02]  /*6280*/  @P1 IMAD.MOV.U32 R4, RZ, RZ, R6 ;  /* 0x000000ffff041224 */ /* 0x001fc400078e0006 */
[----:B------:R-:W-:-:S05]  /*6290*/  @P1 IMAD.MOV.U32 R5, RZ, RZ, R7 ;  /* 0x000000ffff051224 */ /* 0x000fca00078e0007 */
[----:B------:R0:W-:Y:S04]  /*62a0*/  @P1 STG.E.U16 desc[UR36][R4.64+0xf0], R86 ;  /* 0x0000f05604001986 */ /* 0x0001e8000c101524 */
[----:B------:R0:W-:Y:S02]  /*62b0*/  @P2 STG.E.U16 desc[UR36][R6.64+0xf2], R87 ;  /* 0x0000f25706002986 */ /* 0x0001e4000c101524 */
.L_x_162:
[----:B------:R-:W-:Y:S05]  /*62c0*/  BSYNC B0 ;  /* 0x0000000000007941 */ /* 0x000fea0003800000 */
.L_x_36:
[----:B0-----:R-:W2:Y:S01]  /*62d0*/  LDL.64 R4, [R1] ;  /* 0x0000000001047983 */ /* 0x001ea20000100a00 */
[----:B------:R-:W-:Y:S01]  /*62e0*/  ULDC.64 UR4, c[0x0][0x650] ;  /* 0x0001940000047ab9 */ /* 0x000fe20000000a00 */
[----:B------:R-:W-:Y:S02]  /*62f0*/  IMAD.U32 R0, RZ, RZ, UR44 ;  /* 0x0000002cff007e24 */ /* 0x000fe4000f8e00ff */
[----:B------:R-:W-:Y:S02]  /*6300*/  IMAD.MOV.U32 R22, RZ, RZ, -0x1 ;  /* 0xffffffffff167424 */ /* 0x000fe400078e00ff */
[----:B------:R0:W-:Y:S01]  /*6310*/  SYNCS.ARRIVE.TRANS64.A1T0 RZ, [R0+UR46], RZ ;  /* 0x000000ff00ff79a7 */ /* 0x0001e2000810002e */
[----:B-----5:R-:W-:Y:S02]  /*6320*/  IMAD.MOV.U32 R18, RZ, RZ, -0x1 ;  /* 0xffffffffff127424 */ /* 0x020fe400078e00ff */
[----:B------:R-:W-:Y:S01]  /*6330*/  IMAD.MOV.U32 R19, RZ, RZ, -0x1 ;  /* 0xffffffffff137424 */ /* 0x000fe200078e00ff */
[----:B0-----:R-:W-:-:S02]  /*6340*/  PRMT R0, RZ, 0x7610, R0 ;  /* 0x00007610ff007816 */ /* 0x001fc40000000000 */
[----:B--2---:R-:W-:-:S05]  /*6350*/  LEA R16, P0, R4, R16, 0x1 ;  /* 0x0000001004107211 */ /* 0x004fca00078008ff */
[----:B------:R-:W-:Y:S01]  /*6360*/  IMAD.X R17, R98, 0x1, R17, P0 ;  /* 0x0000000162117824 */ /* 0x000fe200000e0611 */
[----:B------:R-:W-:-:S04]  /*6370*/  ISETP.GE.U32.AND P0, PT, R16, UR4, PT ;  /* 0x0000000410007c0c */ /* 0x000fc8000bf06070 */
[----:B------:R-:W-:-:S13]  /*6380*/  ISETP.GE.U32.AND.EX P0, PT, R17, UR5, PT, P0 ;  /* 0x0000000511007c0c */ /* 0x000fda000bf06100 */
[----:B------:R-:W-:Y:S05]  /*6390*/  @P0 BRA `(.L_x_163) ;  /* 0x00000004004c0947 */ /* 0x000fea0003800000 */
[----:B------:R-:W0:Y:S01]  /*63a0*/  LDC.64 R10, c[0x0][0x628] ;  /* 0x00018a00ff0a7b82 */ /* 0x000e220000000a00 */
[----:B------:R-:W2:Y:S01]  /*63b0*/  S2R R12, SR_CTAID.X ;  /* 0x00000000000c7919 */ /* 0x000ea20000002500 */
[----:B------:R-:W-:Y:S02]  /*63c0*/  IMAD.MOV.U32 R8, RZ, RZ, R16 ;  /* 0x000000ffff087224 */ /* 0x000fe400078e0010 */
[----:B------:R-:W-:Y:S01]  /*63d0*/  IMAD.MOV.U32 R9, RZ, RZ, R17 ;  /* 0x000000ffff097224 */ /* 0x000fe200078e0011 */
[----:B------:R-:W0:Y:S03]  /*63e0*/  S2R R18, SR_CTAID.Y ;  /* 0x0000000000127919 */ /* 0x000e260000002600 */
[----:B------:R-:W1:Y:S08]  /*63f0*/  LDC R0, c[0x0][0x630] ;  /* 0x00018c00ff007b82 */ /* 0x000e700000000800 */
[----:B------:R-:W1:Y:S01]  /*6400*/  LDC.64 R14, c[0x0][0x620] ;  /* 0x00018800ff0e7b82 */ /* 0x000e620000000a00 */
[----:B0-----:R-:W-:-:S04]  /*6410*/  ISETP.NE.U32.AND P0, PT, R10, RZ, PT ;  /* 0x000000ff0a00720c */ /* 0x001fc80003f05070 */
[----:B------:R-:W-:-:S13]  /*6420*/  ISETP.NE.AND.EX P0, PT, R11, RZ, PT, P0 ;  /* 0x000000ff0b00720c */ /* 0x000fda0003f05300 */
[----:B-12---:R-:W-:Y:S05]  /*6430*/  @!P0 BRA `(.L_x_164) ;  /* 0x0000000000288947 */ /* 0x006fea0003800000 */
[----:B------:R-:W0:Y:S02]  /*6440*/  LDC R3, c[0x0][0x634] ;  /* 0x00018d00ff037b82 */ /* 0x000e240000000800 */
[----:B0-----:R-:W-:-:S05]  /*6450*/  IADD3 R3, P0, R16, R3, RZ ;  /* 0x0000000310037210 */ /* 0x001fca0007f1e0ff */
[----:B------:R-:W-:-:S04]  /*6460*/  IMAD.X R13, RZ, RZ, R17, P0 ;  /* 0x000000ffff0d7224 */ /* 0x000fc800000e0611 */
[----:B------:R-:W-:-:S04]  /*6470*/  IMAD.WIDE.U32 R4, R13, R10, RZ ;  /* 0x0000000a0d047225 */ /* 0x000fc800078e00ff */
[----:B---34-:R-:W-:-:S04]  /*6480*/  IMAD.WIDE.U32 R6, P0, R3, R11, R4 ;  /* 0x0000000b03067225 */ /* 0x018fc80007800004 */
[----:B------:R-:W-:-:S04]  /*6490*/  IMAD.WIDE.U32 R4, R3, R10, RZ ;  /* 0x0000000a03047225 */ /* 0x000fc800078e00ff */
[----:B------:R-:W-:Y:S01]  /*64a0*/  IMAD.X R9, RZ, RZ, RZ, P0 ;  /* 0x000000ffff097224 */ /* 0x000fe200000e06ff */
[----:B------:R-:W-:Y:S01]  /*64b0*/  IADD3 RZ, P0, R5, R6, RZ ;  /* 0x0000000605ff7210 */ /* 0x000fe20007f1e0ff */
[----:B------:R-:W-:-:S04]  /*64c0*/  IMAD.MOV.U32 R8, RZ, RZ, R7 ;  /* 0x000000ffff087224 */ /* 0x000fc800078e0007 */
[----:B------:R-:W-:-:S08]  /*64d0*/  IMAD.WIDE.U32.X R8, R13, R11, R8, P0 ;  /* 0x0000000b0d087225 */ /* 0x000fd000000e0408 */
.L_x_164:
[-CC-:B------:R-:W-:Y:S01]  /*64e0*/  SHF.R.U64 R19, R8, R0.reuse, R9.reuse ;  /* 0x0000000008137219 */ /* 0x180fe20000001209 */
[----:B------:R-:W0:Y:S01]  /*64f0*/  LDC.64 R26, c[0x0][0x640] ;  /* 0x00019000ff1a7b82 */ /* 0x000e220000000a00 */
[----:B------:R-:W-:Y:S01]  /*6500*/  SHF.R.U32.HI R0, RZ, R0, R9 ;  /* 0x00000000ff007219 */ /* 0x000fe20000011609 */
[----:B------:R-:W-:Y:S01]  /*6510*/  ULDC UR4, c[0x0][0x150] ;  /* 0x0000540000047ab9 */ /* 0x000fe20000000800 */
[----:B------:R-:W-:Y:S02]  /*6520*/  IADD3 R3, P0, RZ, -R19, RZ ;  /* 0x80000013ff037210 */ /* 0x000fe40007f1e0ff */
[----:B---34-:R-:W-:-:S03]  /*6530*/  I2FP.F32.U32 R7, R12 ;  /* 0x0000000c00077245 */ /* 0x018fc60000201000 */
[----:B------:R-:W1:Y:S01]  /*6540*/  LDC R6, c[0x0][0x618] ;  /* 0x00018600ff067b82 */ /* 0x000e620000000800 */
[----:B------:R-:W-:Y:S02]  /*6550*/  IMAD.X R5, RZ, RZ, ~R0, P0 ;  /* 0x000000ffff057224 */ /* 0x000fe400000e0e00 */
[----:B------:R-:W-:Y:S01]  /*6560*/  FMUL R7, R7, UR4 ;  /* 0x0000000407077c20 */ /* 0x000fe20008400000 */
[----:B------:R-:W-:Y:S01]  /*6570*/  ULDC UR4, c[0x0][0x154] ;  /* 0x0000550000047ab9 */ /* 0x000fe20000000800 */
[-C--:B------:R-:W-:Y:S02]  /*6580*/  IMAD R0, R5, R14.reuse, RZ ;  /* 0x0000000e05007224 */ /* 0x080fe400078e02ff */
[C---:B------:R-:W-:Y:S01]  /*6590*/  IMAD.WIDE.U32 R4, R3.reuse, R14, R16 ;  /* 0x0000000e03047225 */ /* 0x040fe200078e0010 */
[----:B------:R-:W2:Y:S01]  /*65a0*/  LDC R11, c[0x0][0x608] ;  /* 0x00018200ff0b7b82 */ /* 0x000ea20000000800 */
[----:B------:R-:W3:Y:S02]  /*65b0*/  F2I.U32.TRUNC.NTZ R7, R7 ;  /* 0x0000000700077305 */ /* 0x000ee4000020f000 */
[----:B------:R-:W-:-:S04]  /*65c0*/  IMAD R3, R3, R15, R0 ;  /* 0x0000000f03037224 */ /* 0x000fc800078e0200 */
[----:B------:R-:W-:Y:S01]  /*65d0*/  IMAD.IADD R3, R5, 0x1, R3 ;  /* 0x0000000105037824 */ /* 0x000fe200078e0203 */
[----:B------:R-:W4:Y:S01]  /*65e0*/  LDC R8, c[0x0][0x658] ;  /* 0x00019600ff087b82 */ /* 0x000f220000000800 */
[----:B------:R-:W-:Y:S02]  /*65f0*/  I2FP.F32.U32 R5, R18 ;  /* 0x0000001200057245 */ /* 0x000fe40000201000 */
[----:B0-----:R-:W-:-:S04]  /*6600*/  ISETP.NE.U32.AND P0, PT, R26, RZ, PT ;  /* 0x000000ff1a00720c */ /* 0x001fc80003f05070 */
[----:B------:R-:W-:Y:S01]  /*6610*/  ISETP.NE.AND.EX P0, PT, R27, RZ, PT, P0 ;  /* 0x000000ff1b00720c */ /* 0x000fe20003f05300 */
[----:B------:R-:W0:Y:S01]  /*6620*/  LDC R9, c[0x0][0x144] ;  /* 0x00005100ff097b82 */ /* 0x000e220000000800 */
[-C--:B-1----:R-:W-:Y:S01]  /*6630*/  SHF.R.U32.HI R0, RZ, R6.reuse, R3 ;  /* 0x00000006ff007219 */ /* 0x082fe20000011603 */
[----:B---3--:R-:W-:Y:S01]  /*6640*/  IMAD.MOV R7, RZ, RZ, -R7 ;  /* 0x000000ffff077224 */ /* 0x008fe200078e0a07 */
[----:B------:R-:W-:Y:S01]  /*6650*/  SHF.R.U64 R13, R4, R6, R3 ;  /* 0x00000006040d7219 */ /* 0x000fe20000001203 */
[----:B------:R-:W-:-:S04]  /*6660*/  FMUL R6, R5, UR4 ;  /* 0x0000000405067c20 */ /* 0x000fc80008400000 */
[----:B------:R-:W1:Y:S01]  /*6670*/  LDC R21, c[0x0][0x148] ;  /* 0x00005200ff157b82 */ /* 0x000e620000000800 */
[-CC-:B--2---:R-:W-:Y:S02]  /*6680*/  SHF.R.U64 R10, R13, R11.reuse, R0.reuse ;  /* 0x0000000b0d0a7219 */ /* 0x184fe40000001200 */
[----:B------:R-:W-:Y:S02]  /*6690*/  SHF.R.U32.HI R3, RZ, R11, R0 ;  /* 0x0000000bff037219 */ /* 0x000fe40000011600 */
[----:B------:R2:W3:Y:S03]  /*66a0*/  F2I.U32.TRUNC.NTZ R0, R6 ;  /* 0x0000000600007305 */ /* 0x0004e6000020f000 */
[----:B------:R-:W1:Y:S01]  /*66b0*/  LDC R14, c[0x0][0x648] ;  /* 0x00019200ff0e7b82 */ /* 0x000e620000000800 */
[-CC-:B----4-:R-:W-:Y:S02]  /*66c0*/  SHF.R.U64 R15, R10, R8.reuse, R3.reuse ;  /* 0x000000080a0f7219 */ /* 0x190fe40000001203 */
[----:B------:R-:W-:-:S03]  /*66d0*/  SHF.R.U32.HI R5, RZ, R8, R3 ;  /* 0x00000008ff057219 */ /* 0x000fc60000011603 */
[----:B------:R-:W-:Y:S02]  /*66e0*/  IMAD.MOV.U32 R4, RZ, RZ, R15 ;  /* 0x000000ffff047224 */ /* 0x000fe400078e000f */
[----:B------:R-:W4:Y:S01]  /*66f0*/  LDC R20, c[0x0][0x638] ;  /* 0x00018e00ff147b82 */ /* 0x000f220000000800 */
[----:B0-----:R-:W-:-:S07]  /*6700*/  IMAD R25, R9, R7, R12 ;  /* 0x0000000709197224 */ /* 0x001fce00078e020c */
[----:B------:R-:W0:Y:S08]  /*6710*/  LDC R24, c[0x0][0x610] ;  /* 0x00018400ff187b82 */ /* 0x000e300000000800 */
[----:B------:R-:W0:Y:S01]  /*6720*/  LDC R28, c[0x0][0x600] ;  /* 0x00018000ff1c7b82 */ /* 0x000e220000000800 */
[----:B--23--:R-:W-:Y:S05]  /*6730*/  @!P0 BRA `(.L_x_165) ;  /* 0x0000000000288947 */ /* 0x00cfea0003800000 */
        /* <DEDUP_REMOVED lines=10> */
.L_x_165:
[----:B------:R-:W-:Y:S02]  /*67e0*/  ISETP.NE.AND P0, PT, R2, 0x1, PT ;  /* 0x000000010200780c */ /* 0x000fe40003f05270 */
[----:B-1----:R-:W-:Y:S01]  /*67f0*/  SHF.R.U64 R3, R4, R14, R5 ;  /* 0x0000000e04037219 */ /* 0x002fe20000001205 */
[----:B------:R-:W-:Y:S01]  /*6800*/  IMAD.MOV R5, RZ, RZ, -R0 ;  /* 0x000000ffff057224 */ /* 0x000fe200078e0a00 */
[----:B------:R-:W-:-:S03]  /*6810*/  LOP3.LUT R0, R10, R101, RZ, 0xc0, !PT ;  /* 0x000000650a007212 */ /* 0x000fc600078ec0ff */
[----:B------:R-:W-:Y:S02]  /*6820*/  IMAD.MOV R4, RZ, RZ, -R3 ;  /* 0x000000ffff047224 */ /* 0x000fe400078e0a03 */
[----:B------:R-:W-:Y:S01]  /*6830*/  IMAD R22, R97, R3, R0 ;  /* 0x0000000361167224 */ /* 0x000fe200078e0200 */
[----:B------:R-:W-:Y:S01]  /*6840*/  LOP3.LUT R3, R13, R100, RZ, 0xc0, !PT ;  /* 0x000000640d037212 */ /* 0x000fe200078ec0ff */
[----:B----4-:R-:W-:Y:S02]  /*6850*/  IMAD R0, R4, R20, R15 ;  /* 0x0000001404007224 */ /* 0x010fe400078e020f */
[----:B------:R-:W-:Y:S02]  /*6860*/  @P0 IMAD R25, R21, R5, R18 ;  /* 0x0000000515190224 */ /* 0x000fe400078e0212 */
[----:B0-----:R-:W-:Y:S02]  /*6870*/  IMAD R3, R0, R28, R3 ;  /* 0x0000001c00037224 */ /* 0x001fe400078e0203 */
[----:B------:R-:W-:-:S02]  /*6880*/  IMAD R22, R22, R24, R25 ;  /* 0x0000001816167224 */ /* 0x000fc400078e0219 */
[----:B------:R-:W-:-:S03]  /*6890*/  IMAD.MOV.U32 R4, RZ, RZ, 0x1 ;  /* 0x00000001ff047424 */ /* 0x000fc600078e00ff */
[----:B------:R-:W-:Y:S02]  /*68a0*/  SEL R18, R3, R22, !P0 ;  /* 0x0000001603127207 */ /* 0x000fe40004000000 */
[----:B------:R-:W-:Y:S02]  /*68b0*/  PRMT R0, R4, 0x7610, R0 ;  /* 0x0000761004007816 */ /* 0x000fe40000000000 */
[----:B------:R-:W-:-:S07]  /*68c0*/  SEL R22, R22, R3, !P0 ;  /* 0x0000000316167207 */ /* 0x000fce0004000000 */
.L_x_163:
[----:B------:R-:W-:Y:S01]  /*68d0*/  LOP3.LUT P0, RZ, R0, 0xff, RZ, 0xc0, !PT ;  /* 0x000000ff00ff7812 */ /* 0x000fe2000780c0ff */
[----:B------:R-:W-:Y:S01]  /*68e0*/  UIMAD.WIDE.U32 UR4, UR38, -0x55555555, URZ ;  /* 0xaaaaaaab260478a5 */ /* 0x000fe2000f8e003f */
[----:B------:R-:W-:-:S03]  /*68f0*/  LOP3.LUT R105, R105, 0x1, RZ, 0x3c, !PT ;  /* 0x0000000169697812 */ /* 0x000fc600078e3cff */
[----:B------:R-:W-:-:S04]  /*6900*/  USHF.R.U32.HI UR4, URZ, 0x1, UR5 ;  /* 0x000000013f047899 */ /* 0x000fc80008011605 */
[----:B------:R-:W-:-:S04]  /*6910*/  UIMAD UR38, UR4, -0x3, UR38 ;  /* 0xfffffffd042678a4 */ /* 0x000fc8000f8e0226 */
[----:B------:R-:W-:Y:S08]  /*6920*/  @P0 BRA `(.L_x_166) ;  /* 0xffffffac00700947 */ /* 0x000ff0000383ffff */
[----:B------:R-:W-:Y:S05]  /*6930*/  EXIT ;  /* 0x000000000000794d */ /* 0x000fea0003800000 */
.L_x_17:
[----:B------:R-:W-:-:S08]  /*6940*/  ISETP.NE.AND P0, PT, R14, RZ, PT ;  /* 0x000000ff0e00720c */ /* 0x000fd00003f05270 */
[----:B0-----:R-:W0:-:S00]  /*6950*/  USETMAXREG.DEALLOC.CTAPOOL 0x28 ;  /* 0x00000028000079c8 */ /* 0x001e0000080e0500 */
[----:B------:R-:W-:Y:S05]  /*6960*/  @P0 EXIT ;  /* 0x000000000000094d */ /* 0x000fea0003800000 */
[----:B0-----:R-:W-:Y:S01]  /*6970*/  LOP3.LUT P0, RZ, R3, 0xff, RZ, 0xc0, !PT ;  /* 0x000000ff03ff7812 */ /* 0x001fe2000780c0ff */
[----:B------:R-:W-:Y:S02]  /*6980*/  IMAD.MOV.U32 R3, RZ, RZ, 0x1 ;  /* 0x00000001ff037424 */ /* 0x000fe400078e00ff */
[----:B------:R-:W-:-:S10]  /*6990*/  IMAD.MOV.U32 R8, RZ, RZ, RZ ;  /* 0x000000ffff087224 */ /* 0x000fd400078e00ff */
[----:B------:R-:W-:Y:S05]  /*69a0*/  @!P0 BRA `(.L_x_167) ;  /* 0x0000000c00288947 */ /* 0x000fea0003800000 */
[----:B------:R-:W0:Y:S01]  /*69b0*/  S2UR UR8, SR_CgaCtaId ;  /* 0x00000000000879c3 */ /* 0x000e220000008800 */
[----:B------:R-:W-:Y:S01]  /*69c0*/  LOP3.LUT P0, RZ, R4, 0x1f, RZ, 0xc0, !PT ;  /* 0x0000001f04ff7812 */ /* 0x000fe2000780c0ff */
[----:B------:R-:W-:Y:S01]  /*69d0*/  ULDC UR5, c[0x0][0x658] ;  /* 0x0001960000057ab9 */ /* 0x000fe20000000800 */
[----:B------:R-:W-:Y:S01]  /*69e0*/  UMOV UR6, 0xffffffff ;  /* 0xffffffff00067882 */ /* 0x000fe20000000000 */
[----:B------:R-:W-:Y:S01]  /*69f0*/  BSSY B0, `(.L_x_167) ;  /* 0x00000c5000007945 */ /* 0x000fe20003800000 */
[----:B------:R-:W-:Y:S01]  /*6a00*/  USHF.L.U32 UR6, UR6, UR5, URZ ;  /* 0x0000000506067299 */ /* 0x000fe2000800063f */
[C---:B------:R-:W-:Y:S01]  /*6a10*/  ISETP.NE.AND P2, PT, R5.reuse, RZ, PT ;  /* 0x000000ff0500720c */ /* 0x040fe20003f45270 */
[----:B------:R-:W-:Y:S01]  /*6a20*/  IMAD.MOV.U32 R10, RZ, RZ, 0x1 ;  /* 0x00000001ff0a7424 */ /* 0x000fe200078e00ff */
[----:B------:R-:W-:Y:S01]  /*6a30*/  ISETP.NE.OR P0, PT, R5, RZ, !P0 ;  /* 0x000000ff0500720c */ /* 0x000fe20004705670 */
[----:B------:R-:W-:Y:S01]  /*6a40*/  IMAD.MOV.U32 R3, RZ, RZ, 0x1 ;  /* 0x00000001ff037424 */ /* 0x000fe200078e00ff */
[----:B------:R-:W-:Y:S01]  /*6a50*/  LOP3.LUT R9, R23, 0x2, RZ, 0xfc, !PT ;  /* 0x0000000217097812 */ /* 0x000fe200078efcff */
[----:B------:R-:W-:Y:S01]  /*6a60*/  IMAD.MOV.U32 R8, RZ, RZ, RZ ;  /* 0x000000ffff087224 */ /* 0x000fe200078e00ff */
[----:B------:R-:W-:Y:S01]  /*6a70*/  ULDC UR4, c[0x0][0x600] ;  /* 0x0001800000047ab9 */ /* 0x000fe20000000800 */
[----:B------:R-:W-:Y:S01]  /*6a80*/  UMOV UR7, 0x1 ;  /* 0x0000000100077882 */ /* 0x000fe20000000000 */
[----:B------:R-:W-:-:S02]  /*6a90*/  UIADD3 UR22, UR40, 0x1, URZ ;  /* 0x0000000128167890 */ /* 0x000fc4000fffe03f */
[----:B------:R-:W-:Y:S02]  /*6aa0*/  UIADD3 UR15, UR4, -0x1, URZ ;  /* 0xffffffff040f7890 */ /* 0x000fe4000fffe03f */
[----:B------:R-:W-:Y:S02]  /*6ab0*/  USHF.L.U32 UR17, UR7, UR5, URZ ;  /* 0x0000000507117299 */ /* 0x000fe4000800063f */
[----:B------:R-:W-:Y:S01]  /*6ac0*/  ULOP3.LUT UR16, URZ, UR6, URZ, 0x33, !UPT ;  /* 0x000000063f107292 */ /* 0x000fe2000f8e333f */
[----:B------:R-:W-:Y:S01]  /*6ad0*/  ULDC.64 UR20, c[0x0][0x198] ;  /* 0x0000660000147ab9 */ /* 0x000fe20000000a00 */
[----:B0-----:R-:W-:-:S10]  /*6ae0*/  IMAD.U32 R11, RZ, RZ, UR8 ;  /* 0x00000008ff0b7e24 */ /* 0x001fd4000f8e00ff */
.L_x_179:
[----:B------:R-:W-:-:S03]  /*6af0*/  UMOV UR4, 0xffffffff ;  /* 0xffffffff00047882 */ /* 0x000fc60000000000 */
[----:B------:R-:W-:Y:S05]  /*6b00*/  BRA.DIV UR4, `(.L_x_168) ;  /* 0x0000000e04c87947 */ /* 0x000fea000b800000 */
[----:B------:R-:W-:-:S13]  /*6b10*/  ELECT P6, URZ, PT ;  /* 0x00000000003f782f */ /* 0x000fda00038c0000 */
.L_x_191:
[----:B------:R-:W0:Y:S01]  /*6b20*/  LDC R4, c[0x0][0x28c] ;  /* 0x0000a300ff047b82 */ /* 0x000e220000000800 */
[----:B------:R-:W-:Y:S01]  /*6b30*/  BSSY B1, `(.L_x_169) ;  /* 0x000003c000017945 */ /* 0x000fe20003800000 */
[----:B0-----:R-:W-:-:S13]  /*6b40*/  ISETP.LT.OR P6, PT, R4, 0x1, !P6 ;  /* 0x000000010400780c */ /* 0x001fda00077c1670 */
[----:B------:R-:W-:Y:S05]  /*6b50*/  @P6 BRA `(.L_x_170) ;  /* 0x0000000000e46947 */ /* 0x000fea0003800000 */
[----:B------:R-:W-:Y:S02]  /*6b60*/  IMAD R11, R22, 0x2, R11 ;  /* 0x00000002160b7824 */ /* 0x000fe400078e020b */
[----:B------:R-:W-:Y:S02]  /*6b70*/  IMAD.SHL.U32 R18, R18, 0x80, RZ ;  /* 0x0000008012127824 */ /* 0x000fe400078e00ff */
[----:B------:R-:W-:Y:S02]  /*6b80*/  IMAD.MOV.U32 R15, RZ, RZ, RZ ;  /* 0x000000ffff0f7224 */ /* 0x000fe400078e00ff */
[----:B------:R-:W-:Y:S02]  /*6b90*/  IMAD.U32 R20, RZ, RZ, UR22 ;  /* 0x00000016ff147e24 */ /* 0x000fe4000f8e00ff */
[----:B------:R-:W-:Y:S02]  /*6ba0*/  IMAD.MOV.U32 R4, RZ, RZ, R3 ;  /* 0x000000ffff047224 */ /* 0x000fe400078e0003 */
[----:B------:R-:W-:-:S02]  /*6bb0*/  IMAD.MOV.U32 R6, RZ, RZ, R8 ;  /* 0x000000ffff067224 */ /* 0x000fc400078e0008 */
[----:B------:R-:W-:-:S07]  /*6bc0*/  IMAD.SHL.U32 R12, R11, 0x20, RZ ;  /* 0x000000200b0c7824 */ /* 0x000fce00078e00ff */
.L_x_174:
[----:B------:R-:W0:Y:S01]  /*6bd0*/  S2UR UR4, SR_CgaCtaId ;  /* 0x00000000000479c3 */ /* 0x000e220000008800 */
[----:B------:R-:W-:Y:S02]  /*6be0*/  MOV R14, 0x400 ;  /* 0x00000400000e7802 */ /* 0x000fe40000000f00 */
[----:B------:R-:W-:-:S05]  /*6bf0*/  SHF.L.U32 R5, R4, 0x1f, RZ ;  /* 0x0000001f04057819 */ /* 0x000fca00000006ff */
[----:B------:R-:W1:Y:S01]  /*6c00*/  @!P2 LDC R7, c[0x0][0x500] ;  /* 0x00014000ff07ab82 */ /* 0x000e620000000800 */
[----:B0-----:R-:W-:-:S05]  /*6c10*/  IMAD.U32 R11, RZ, RZ, UR4 ;  /* 0x00000004ff0b7e24 */ /* 0x001fca000f8e00ff */
[----:B------:R-:W-:-:S05]  /*6c20*/  LEA R13, R11, R14, 0x18 ;  /* 0x0000000e0b0d7211 */ /* 0x000fca00078ec0ff */
[----:B------:R-:W-:-:S04]  /*6c30*/  IMAD R14, R6, 0x8, R13 ;  /* 0x00000008060e7824 */ /* 0x000fc800078e020d */
[----:B------:R-:W0:Y:S02]  /*6c40*/  SYNCS.PHASECHK.TRANS64.TRYWAIT P1, [R14+URZ+0x18], R5 ;  /* 0x000018050e0075a7 */ /* 0x000e24000802017f */
[----:B01----:R-:W-:Y:S05]  /*6c50*/  @!P1 BRA `(.L_x_171) ;  /* 0x0000000c00949947 */ /* 0x003fea0003800000 */
.L_x_192:
[----:B0-----:R-:W-:Y:S01]  /*6c60*/  PRMT R5, R9, 0x9910, RZ ;  /* 0x0000991009057816 */ /* 0x001fe200000000ff */
[----:B------:R0:W-:Y:S03]  /*6c70*/  @!P2 SYNCS.ARRIVE.TRANS64 RZ, [R14+URZ], R7 ;  /* 0x000000070effa9a7 */ /* 0x0001e6000800003f */
[----:B------:R-:W-:-:S13]  /*6c80*/  ISETP.NE.AND P1, PT, R5, 0x2, PT ;  /* 0x000000020500780c */ /* 0x000fda0003f25270 */
[----:B0-----:R-:W-:Y:S05]  /*6c90*/  @P1 BRA `(.L_x_172) ;  /* 0x0000000000041947 */ /* 0x001fea0003800000 */
[----:B------:R-:W-:Y:S01]  /*6ca0*/  BPT.TRAP 0x1 ;  /* 0x000000040000795c */ /* 0x000fe20000300000 */
.L_x_172:
[----:B------:R-:W-:Y:S05]  /*6cb0*/  @P0 BRA `(.L_x_173) ;  /* 0x0000000000040947 */ /* 0x000fea0003800000 */
[----:B------:R-:W-:Y:S01]  /*6cc0*/  BPT.TRAP 0x1 ;  /* 0x000000040000795c */ /* 0x000fe20000300000 */
.L_x_173:
[----:B------:R-:W-:Y:S01]  /*6cd0*/  IMAD R5, R6, 0x2, R11 ;  /* 0x0000000206057824 */ /* 0x000fe200078e020b */
[----:B------:R-:W-:Y:S01]  /*6ce0*/  R2UR UR9, R14 ;  /* 0x000000000e0972ca */ /* 0x000fe200000e0000 */
[----:B------:R-:W-:Y:S01]  /*6cf0*/  VIADD R20, R20, 0xffffffff ;  /* 0xffffffff14147836 */ /* 0x000fe20000000000 */
[----:B------:R-:W-:Y:S01]  /*6d00*/  UIADD3 UR4, UP0, UR20, 0xf0, URZ ;  /* 0x000000f014047890 */ /* 0x000fe2000ff1e03f */
[----:B------:R-:W-:Y:S01]  /*6d10*/  IMAD.SHL.U32 R5, R5, 0x800, RZ ;  /* 0x0000080005057824 */ /* 0x000fe200078e00ff */
[----:B------:R-:W-:Y:S01]  /*6d20*/  R2UR UR11, R12 ;  /* 0x000000000c0b72ca */ /* 0x000fe200000e0000 */
[----:B------:R-:W-:Y:S01]  /*6d30*/  UIADD3 UR24, UP1, UR20, 0x1f0, URZ ;  /* 0x000001f014187890 */ /* 0x000fe2000ff3e03f */
[----:B------:R-:W-:Y:S01]  /*6d40*/  R2UR UR10, R15 ;  /* 0x000000000f0a72ca */ /* 0x000fe200000e0000 */
[--C-:B------:R-:W-:Y:S01]  /*6d50*/  IMAD R5, R5, 0x2, R13.reuse ;  /* 0x0000000205057824 */ /* 0x100fe200078e020d */
[----:B------:R-:W-:Y:S01]  /*6d60*/  R2UR UR12, R19 ;  /* 0x00000000130c72ca */ /* 0x000fe200000e0000 */
[----:B------:R-:W-:Y:S01]  /*6d70*/  IMAD R13, R6, 0x4000, R13 ;  /* 0x00004000060d7824 */ /* 0x000fe200078e020d */
[----:B------:R-:W-:Y:S01]  /*6d80*/  R2UR UR18, R18 ;  /* 0x00000000121272ca */ /* 0x000fe200000e0000 */
[----:B------:R-:W-:Y:S01]  /*6d90*/  VIADD R6, R6, 0x1 ;  /* 0x0000000106067836 */ /* 0x000fe20000000000 */
[----:B------:R-:W-:Y:S01]  /*6da0*/  R2UR UR5, R5 ;  /* 0x00000000050572ca */ /* 0x000fe200000e0000 */
[----:B------:R-:W-:Y:S01]  /*6db0*/  UIADD3.X UR25, URZ, UR21, URZ, UP1, !UPT ;  /* 0x000000153f197290 */ /* 0x000fe20008ffe43f */
[----:B------:R-:W-:Y:S01]  /*6dc0*/  R2UR UR8, R13 ;  /* 0x000000000d0872ca */ /* 0x000fe200000e0000 */
[----:B------:R-:W-:Y:S01]  /*6dd0*/  UMOV UR19, 0x30000 ;  /* 0x0003000000137882 */ /* 0x000fe20000000000 */
[----:B------:R-:W-:Y:S01]  /*6de0*/  ISETP.GT.AND P3, PT, R20, 0x1, PT ;  /* 0x000000011400780c */ /* 0x000fe20003f64270 */
[----:B------:R-:W-:Y:S01]  /*6df0*/  UMOV UR6, 0x0 ;  /* 0x0000000000067882 */ /* 0x000fe20000000000 */
[----:B------:R-:W-:Y:S01]  /*6e00*/  UMOV UR7, 0x10000000 ;  /* 0x1000000000077882 */ /* 0x000fe20000000000 */
[----:B------:R-:W-:Y:S01]  /*6e10*/  ISETP.NE.AND P1, PT, R6, 0x3, PT ;  /* 0x000000030600780c */ /* 0x000fe20003f25270 */
[----:B------:R-:W-:-:S03]  /*6e20*/  VIADD R15, R15, 0x40 ;  /* 0x000000400f0f7836 */ /* 0x000fc60000000000 */
[----:B------:R-:W-:Y:S02]  /*6e30*/  SEL R5, RZ, 0x1, P1 ;  /* 0x00000001ff057807 */ /* 0x000fe40000800000 */
[----:B------:R-:W-:Y:S01]  /*6e40*/  UIADD3 UR13, UR5, 0x100, URZ ;  /* 0x00000100050d7890 */ /* 0x000fe2000fffe03f */
[----:B------:R-:W-:Y:S01]  /*6e50*/  SEL R6, R6, RZ, P1 ;  /* 0x000000ff06067207 */ /* 0x000fe20000800000 */
[----:B------:R-:W-:Y:S01]  /*6e60*/  UIADD3.X UR5, URZ, UR21, URZ, UP0, !UPT ;  /* 0x000000153f057290 */ /* 0x000fe200087fe43f */
[----:B------:R-:W-:Y:S01]  /*6e70*/  LOP3.LUT R4, R4, R5, RZ, 0x3c, !PT ;  /* 0x0000000504047212 */ /* 0x000fe200078e3cff */
[----:B------:R-:W-:-:S03]  /*6e80*/  UIADD3 UR14, UR8, 0x6100, URZ ;  /* 0x00006100080e7890 */ /* 0x000fc6000fffe03f */
[----:B------:R-:W-:-:S04]  /*6e90*/  UMOV UR8, UR13 ;  /* 0x0000000d00087c82 */ /* 0x000fc80008000000 */
[----:B------:R0:W-:Y:S02]  /*6ea0*/  UTMALDG.3D.MULTICAST [UR8], [UR4], UR19, desc[UR6] ;  /* 0x00000608040073b4 */ /* 0x0001e40008011813 */
[----:B0-----:R-:W-:Y:S01]  /*6eb0*/  UMOV UR8, UR14 ;  /* 0x0000000e00087c82 */ /* 0x001fe20008000000 */
[----:B------:R-:W-:Y:S02]  /*6ec0*/  UMOV UR11, UR18 ;  /* 0x00000012000b7c82 */ /* 0x000fe40008000000 */
[----:B------:R0:W-:Y:S02]  /*6ed0*/  UTMALDG.3D [UR8], [UR24], desc[UR6] ;  /* 0x00000608180075b4 */ /* 0x0001e40008011000 */
[----:B0-----:R-:W-:Y:S05]  /*6ee0*/  @P3 BRA `(.L_x_174) ;  /* 0xfffffffc00383947 */ /* 0x001fea000383ffff */
.L_x_170:
[----:B------:R-:W-:Y:S05]  /*6ef0*/  BSYNC B1 ;  /* 0x0000000000017941 */ /* 0x000fea0003800000 */
.L_x_169:
[----:B------:R-:W3:Y:S01]  /*6f00*/  LDL.64 R24, [R1] ;  /* 0x0000000001187983 */ /* 0x000ee20000100a00 */
[----:B------:R-:W-:Y:S01]  /*6f10*/  LOP3.LUT P4, RZ, R10, 0xff, RZ, 0xc0, !PT ;  /* 0x000000ff0aff7812 */ /* 0x000fe2000788c0ff */
[----:B------:R-:W-:Y:S01]  /*6f20*/  VIADD R7, R8, UR40 ;  /* 0x0000002808077c36 */ /* 0x000fe20008000000 */
[----:B------:R-:W-:Y:S01]  /*6f30*/  ULDC.64 UR4, c[0x0][0x650] ;  /* 0x0001940000047ab9 */ /* 0x000fe20000000a00 */
[----:B------:R-:W-:Y:S01]  /*6f40*/  IMAD.U32 R8, RZ, RZ, UR40 ;  /* 0x00000028ff087e24 */ /* 0x000fe2000f8e00ff */
[----:B------:R-:W-:Y:S01]  /*6f50*/  UISETP.GE.U32.AND UP0, UPT, UR40, 0x3, UPT ;  /* 0x000000032800788c */ /* 0x000fe2000bf06070 */
[----:B------:R-:W-:Y:S01]  /*6f60*/  BSSY B1, `(.L_x_175) ;  /* 0x000006b000017945 */ /* 0x000fe20003800000 */
[----:B------:R-:W-:Y:S01]  /*6f70*/  ISETP.GT.U32.AND P1, PT, R7, 0x2, PT ;  /* 0x000000020700780c */ /* 0x000fe20003f24070 */
[----:B------:R-:W-:Y:S01]  /*6f80*/  IMAD.MOV.U32 R22, RZ, RZ, -0x1 ;  /* 0xffffffffff167424 */ /* 0x000fe200078e00ff */
[----:B------:R-:W-:Y:S01]  /*6f90*/  PRMT R10, RZ, 0x7610, R10 ;  /* 0x00007610ff0a7816 */ /* 0x000fe2000000000a */
[----:B------:R-:W-:Y:S01]  /*6fa0*/  IMAD.MOV.U32 R18, RZ, RZ, -0x1 ;  /* 0xffffffffff127424 */ /* 0x000fe200078e00ff */
[----:B------:R-:W-:Y:S01]  /*6fb0*/  ISETP.LT.U32.AND P1, PT, R8, 0x3, P1 ;  /* 0x000000030800780c */ /* 0x000fe20000f21070 */
[----:B------:R-:W-:Y:S01]  /*6fc0*/  IMAD.MOV.U32 R19, RZ, RZ, -0x1 ;  /* 0xffffffffff137424 */ /* 0x000fe200078e00ff */
[----:B------:R-:W-:Y:S01]  /*6fd0*/  PLOP3.LUT P3, PT, PT, PT, UP0, 0x80, 0x0 ;  /* 0x000000000000781c */ /* 0x000fe20003f6f008 */
[----:B------:R-:W0:Y:S01]  /*6fe0*/  @P4 S2R R11, SR_CgaCtaId ;  /* 0x00000000000b4919 */ /* 0x000e220000008800 */
[----:B------:R-:W-:-:S04]  /*6ff0*/  @P4 MOV R4, 0x400 ;  /* 0x0000040000044802 */ /* 0x000fc80000000f00 */
[----:B0-----:R-:W-:Y:S01]  /*7000*/  @P4 LEA R6, R11, R4, 0x18 ;  /* 0x000000040b064211 */ /* 0x001fe200078ec0ff */
[----:B------:R-:W-:Y:S01]  /*7010*/  IMAD.WIDE.U32 R4, R7, -0x55555555, RZ ;  /* 0xaaaaaaab07047825 */ /* 0x000fe200078e00ff */
[----:B------:R-:W-:Y:S02]  /*7020*/  SEL R4, RZ, 0x1, !P1 ;  /* 0x00000001ff047807 */ /* 0x000fe40004800000 */
[----:B------:R0:W-:Y:S02]  /*7030*/  @P4 SYNCS.ARRIVE.TRANS64.A1T0 RZ, [R6+URZ+0x68], RZ ;  /* 0x000068ff06ff49a7 */ /* 0x0001e4000810003f */
[----:B------:R-:W-:Y:S02]  /*7040*/  LOP3.LUT R3, R3, R4, RZ, 0x3c, !PT ;  /* 0x0000000403037212 */ /* 0x000fe400078e3cff */
[----:B------:R-:W-:Y:S02]  /*7050*/  PRMT R4, RZ, 0x7610, R4 ;  /* 0x00007610ff047816 */ /* 0x000fe40000000004 */
[----:B0-----:R-:W-:-:S04]  /*7060*/  SHF.R.U32.HI R6, RZ, 0x1, R5 ;  /* 0x00000001ff067819 */ /* 0x001fc80000011605 */
[----:B------:R-:W-:Y:S01]  /*7070*/  @P3 LOP3.LUT R3, R3, 0x1, R6, 0x78, !PT ;  /* 0x0000000103033812 */ /* 0x000fe200078e7806 */
[----:B------:R-:W-:Y:S01]  /*7080*/  IMAD R8, R6, -0x3, R7 ;  /* 0xfffffffd06087824 */ /* 0x000fe200078e0207 */
[----:B---3--:R-:W-:-:S04]  /*7090*/  IADD3 R16, P4, R16, R24, RZ ;  /* 0x0000001810107210 */ /* 0x008fc80007f9e0ff */
[----:B------:R-:W-:Y:S01]  /*70a0*/  ISETP.GE.U32.AND P1, PT, R16, UR4, PT ;  /* 0x0000000410007c0c */ /* 0x000fe2000bf26070 */
[----:B------:R-:W-:-:S05]  /*70b0*/  IMAD.X R17, R17, 0x1, R0, P4 ;  /* 0x0000000111117824 */ /* 0x000fca00020e0600 */
[----:B------:R-:W-:-:S13]  /*70c0*/  ISETP.GE.U32.AND.EX P1, PT, R17, UR5, PT, P1 ;  /* 0x0000000511007c0c */ /* 0x000fda000bf26110 */
[----:B------:R-:W-:Y:S05]  /*70d0*/  @P1 BRA `(.L_x_176) ;  /* 0x00000004004c1947 */ /* 0x000fea0003800000 */
[----:B------:R-:W0:Y:S01]  /*70e0*/  S2R R13, SR_CTAID.X ;  /* 0x00000000000d7919 */ /* 0x000e220000002500 */
[----:B------:R-:W-:Y:S01]  /*70f0*/  ULDC.64 UR4, c[0x0][0x628] ;  /* 0x00018a0000047ab9 */ /* 0x000fe20000000a00 */
[----:B------:R-:W1:Y:S01]  /*7100*/  LDC R14, c[0x0][0x144] ;  /* 0x00005100ff0e7b82 */ /* 0x000e620000000800 */
[----:B------:R-:W-:Y:S01]  /*7110*/  ISETP.NE.U32.AND P1, PT, RZ, UR4, PT ;  /* 0x00000004ff007c0c */ /* 0x000fe2000bf25070 */
[----:B------:R-:W3:Y:S01]  /*7120*/  S2R R12, SR_CTAID.Y ;  /* 0x00000000000c7919 */ /* 0x000ee20000002600 */
[----:B------:R-:W-:Y:S01]  /*7130*/  ULDC UR7, c[0x0][0x630] ;  /* 0x00018c0000077ab9 */ /* 0x000fe20000000800 */
[----:B------:R-:W-:Y:S01]  /*7140*/  ULDC UR8, c[0x0][0x150] ;  /* 0x0000540000087ab9 */ /* 0x000fe20000000800 */
[----:B------:R-:W-:Y:S01]  /*7150*/  ISETP.NE.AND.EX P1, PT, RZ, UR5, PT, P1 ;  /* 0x00000005ff007c0c */ /* 0x000fe2000bf25310 */
[----:B------:R-:W-:Y:S02]  /*7160*/  IMAD.MOV.U32 R4, RZ, RZ, R16 ;  /* 0x000000ffff047224 */ /* 0x000fe400078e0010 */
[----:B------:R-:W-:Y:S01]  /*7170*/  IMAD.MOV.U32 R5, RZ, RZ, R17 ;  /* 0x000000ffff057224 */ /* 0x000fe200078e0011 */
[----:B0-----:R-:W-:-:S09]  /*7180*/  I2FP.F32.U32 R18, R13 ;  /* 0x0000000d00127245 */ /* 0x001fd20000201000 */
[----:B------:R-:W-:Y:S05]  /*7190*/  @!P1 BRA `(.L_x_177) ;  /* 0x0000000000289947 */ /* 0x000fea0003800000 */
[----:B------:R-:W-:Y:S02]  /*71a0*/  ULDC UR6, c[0x0][0x634] ;  /* 0x00018d0000067ab9 */ /* 0x000fe40000000800 */
[----:B------:R-:W-:-:S05]  /*71b0*/  IADD3 R5, P1, R16, UR6, RZ ;  /* 0x0000000610057c10 */ /* 0x000fca000ff3e0ff */
[----:B------:R-:W-:-:S04]  /*71c0*/  IMAD.X R15, RZ, RZ, R17, P1 ;  /* 0x000000ffff0f7224 */ /* 0x000fc800008e0611 */
[----:B------:R-:W-:-:S04]  /*71d0*/  IMAD.WIDE.U32 R6, R15, UR4, RZ ;  /* 0x000000040f067c25 */ /* 0x000fc8000f8e00ff */
[----:B------:R-:W-:-:S04]  /*71e0*/  IMAD.WIDE.U32 R6, P1, R5, UR5, R6 ;  /* 0x0000000505067c25 */ /* 0x000fc8000f820006 */
[----:B------:R-:W-:-:S04]  /*71f0*/  IMAD.WIDE.U32 R4, R5, UR4, RZ ;  /* 0x0000000405047c25 */ /* 0x000fc8000f8e00ff */
[----:B------:R-:W-:Y:S01]  /*7200*/  IMAD.MOV.U32 R4, RZ, RZ, R7 ;  /* 0x000000ffff047224 */ /* 0x000fe200078e0007 */
[----:B------:R-:W-:Y:S01]  /*7210*/  IADD3 RZ, P3, R5, R6, RZ ;  /* 0x0000000605ff7210 */ /* 0x000fe20007f7e0ff */
[----:B------:R-:W-:-:S04]  /*7220*/  IMAD.X R5, RZ, RZ, RZ, P1 ;  /* 0x000000ffff057224 */ /* 0x000fc800008e06ff */
[----:B------:R-:W-:-:S08]  /*7230*/  IMAD.WIDE.U32.X R4, R15, UR5, R4, P3 ;  /* 0x000000050f047c25 */ /* 0x000fd000098e0404 */
.L_x_177:
[----:B------:R-:W-:Y:S01]  /*7240*/  FMUL R18, R18, UR8 ;  /* 0x0000000812127c20 */ /* 0x000fe20008400000 */
[--C-:B------:R-:W-:Y:S01]  /*7250*/  SHF.R.U64 R19, R4, UR7, R5.reuse ;  /* 0x0000000704137c19 */ /* 0x100fe20008001205 */
[----:B------:R-:W-:Y:S01]  /*7260*/  ULDC.64 UR4, c[0x0][0x620] ;  /* 0x0001880000047ab9 */ /* 0x000fe20000000a00 */
[----:B------:R-:W-:Y:S01]  /*7270*/  SHF.R.U32.HI R4, RZ, UR7, R5 ;  /* 0x00000007ff047c19 */ /* 0x000fe20008011605 */
[----:B------:R-:W-:Y:S01]  /*7280*/  ULDC.64 UR6, c[0x0][0x640] ;  /* 0x0001900000067ab9 */ /* 0x000fe20000000a00 */
[----:B------:R-:W-:Y:S01]  /*7290*/  IADD3 R5, P1, RZ, -R19, RZ ;  /* 0x80000013ff057210 */ /* 0x000fe20007f3e0ff */
[----:B------:R-:W0:Y:S01]  /*72a0*/  F2I.U32.TRUNC.NTZ R18, R18 ;  /* 0x0000001200127305 */ /* 0x000e22000020f000 */
[----:B------:R-:W4:Y:S03]  /*72b0*/  LDC R15, c[0x0][0x148] ;  /* 0x00005200ff0f7b82 */ /* 0x000f260000000800 */
[----:B------:R-:W-:Y:S01]  /*72c0*/  IMAD.X R4, RZ, RZ, ~R4, P1 ;  /* 0x000000ffff047224 */ /* 0x000fe200008e0e04 */
[----:B------:R-:W-:-:S03]  /*72d0*/  ISETP.NE.U32.AND P1, PT, RZ, UR6, PT ;  /* 0x00000006ff007c0c */ /* 0x000fc6000bf25070 */
[----:B------:R-:W-:Y:S01]  /*72e0*/  IMAD R4, R4, UR4, RZ ;  /* 0x0000000404047c24 */ /* 0x000fe2000f8e02ff */
[----:B------:R-:W-:-:S03]  /*72f0*/  ISETP.NE.AND.EX P1, PT, RZ, UR7, PT, P1 ;  /* 0x00000007ff007c0c */ /* 0x000fc6000bf25310 */
[C---:B------:R-:W-:Y:S01]  /*7300*/  IMAD R7, R5.reuse, UR5, R4 ;  /* 0x0000000505077c24 */ /* 0x040fe2000f8e0204 */
[----:B------:R-:W-:Y:S01]  /*7310*/  ULDC UR5, c[0x0][0x154] ;  /* 0x0000550000057ab9 */ /* 0x000fe20000000800 */
[----:B------:R-:W-:Y:S01]  /*7320*/  IMAD.WIDE.U32 R4, R5, UR4, R16 ;  /* 0x0000000405047c25 */ /* 0x000fe2000f8e0010 */
[----:B------:R-:W-:-:S03]  /*7330*/  ULDC UR4, c[0x0][0x618] ;  /* 0x0001860000047ab9 */ /* 0x000fc60000000800 */
[----:B0-----:R-:W-:Y:S02]  /*7340*/  IMAD.MOV R6, RZ, RZ, -R18 ;  /* 0x000000ffff067224 */ /* 0x001fe400078e0a12 */
[----:B------:R-:W-:Y:S02]  /*7350*/  IMAD.IADD R5, R5, 0x1, R7 ;  /* 0x0000000105057824 */ /* 0x000fe400078e0207 */
[----:B-1----:R-:W-:Y:S01]  /*7360*/  IMAD R13, R14, R6, R13 ;  /* 0x000000060e0d7224 */ /* 0x002fe200078e020d */
[----:B---3--:R-:W-:Y:S02]  /*7370*/  I2FP.F32.U32 R6, R12 ;  /* 0x0000000c00067245 */ /* 0x008fe40000201000 */
[--C-:B------:R-:W-:Y:S02]  /*7380*/  SHF.R.U64 R14, R4, UR4, R5.reuse ;  /* 0x00000004040e7c19 */ /* 0x100fe40008001205 */
[----:B------:R-:W-:Y:S01]  /*7390*/  SHF.R.U32.HI R5, RZ, UR4, R5 ;  /* 0x00000004ff057c19 */ /* 0x000fe20008011605 */
[----:B------:R-:W-:Y:S01]  /*73a0*/  FMUL R6, R6, UR5 ;  /* 0x0000000506067c20 */ /* 0x000fe20008400000 */
[----:B------:R-:W-:-:S02]  /*73b0*/  ULDC UR4, c[0x0][0x608] ;  /* 0x0001820000047ab9 */ /* 0x000fc40000000800 */
[--C-:B------:R-:W-:Y:S01]  /*73c0*/  SHF.R.U64 R20, R14, UR4, R5.reuse ;  /* 0x000000040e147c19 */ /* 0x100fe20008001205 */
[----:B------:R0:W1:Y:S01]  /*73d0*/  F2I.U32.TRUNC.NTZ R21, R6 ;  /* 0x0000000600157305 */ /* 0x000062000020f000 */
[----:B------:R-:W-:Y:S01]  /*73e0*/  SHF.R.U32.HI R5, RZ, UR4, R5 ;  /* 0x00000004ff057c19 */ /* 0x000fe20008011605 */
[----:B------:R-:W-:-:S03]  /*73f0*/  ULDC UR4, c[0x0][0x658] ;  /* 0x0001960000047ab9 */ /* 0x000fc60000000800 */
[--C-:B------:R-:W-:Y:S02]  /*7400*/  SHF.R.U64 R18, R20, UR4, R5.reuse ;  /* 0x0000000414127c19 */ /* 0x100fe40008001205 */
[----:B------:R-:W-:-:S03]  /*7410*/  SHF.R.U32.HI R25, RZ, UR4, R5 ;  /* 0x00000004ff197c19 */ /* 0x000fc60008011605 */
[----:B------:R-:W-:Y:S02]  /*7420*/  IMAD.MOV.U32 R4, RZ, RZ, R18 ;  /* 0x000000ffff047224 */ /* 0x000fe400078e0012 */
[----:B------:R-:W-:Y:S01]  /*7430*/  IMAD.MOV.U32 R5, RZ, RZ, R25 ;  /* 0x000000ffff057224 */ /* 0x000fe200078e0019 */
[----:B0-----:R-:W-:Y:S06]  /*7440*/  @!P1 BRA `(.L_x_178) ;  /* 0x0000000000289947 */ /* 0x001fec0003800000 */
        /* <DEDUP_REMOVED lines=10> */
.L_x_178:
[----:B------:R-:W-:Y:S01]  /*74f0*/  ISETP.NE.AND P1, PT, R2, 0x1, PT ;  /* 0x000000010200780c */ /* 0x000fe20003f25270 */
[----:B------:R-:W-:Y:S01]  /*7500*/  ULDC UR4, c[0x0][0x648] ;  /* 0x0001920000047ab9 */ /* 0x000fe20000000800 */
[----:B------:R-:W-:Y:S01]  /*7510*/  LOP3.LUT R20, R20, UR16, RZ, 0xc0, !PT ;  /* 0x0000001014147c12 */ /* 0x000fe2000f8ec0ff */
[----:B-1----:R-:W-:Y:S01]  /*7520*/  IMAD.MOV R21, RZ, RZ, -R21 ;  /* 0x000000ffff157224 */ /* 0x002fe200078e0a15 */
[----:B------:R-:W-:Y:S01]  /*7530*/  SHF.R.U64 R5, R4, UR4, R5 ;  /* 0x0000000404057c19 */ /* 0x000fe20008001205 */
[----:B------:R-:W-:Y:S01]  /*7540*/  ULDC UR4, c[0x0][0x638] ;  /* 0x00018e0000047ab9 */ /* 0x000fe20000000800 */
[----:B------:R-:W-:Y:S01]  /*7550*/  ULDC UR5, c[0x0][0x610] ;  /* 0x0001840000057ab9 */ /* 0x000fe20000000800 */
[----:B------:R-:W-:Y:S02]  /*7560*/  IMAD.MOV.U32 R4, RZ, RZ, 0x1 ;  /* 0x00000001ff047424 */ /* 0x000fe400078e00ff */
[----:B------:R-:W-:Y:S02]  /*7570*/  IMAD.MOV R7, RZ, RZ, -R5 ;  /* 0x000000ffff077224 */ /* 0x000fe400078e0a05 */
[----:B------:R-:W-:Y:S01]  /*7580*/  IMAD R20, R5, UR17, R20 ;  /* 0x0000001105147c24 */ /* 0x000fe2000f8e0214 */
[----:B------:R-:W-:Y:S01]  /*7590*/  LOP3.LUT R5, R14, UR15, RZ, 0xc0, !PT ;  /* 0x0000000f0e057c12 */ /* 0x000fe2000f8ec0ff */
[----:B----4-:R-:W-:-:S02]  /*75a0*/  @P1 IMAD R13, R15, R21, R12 ;  /* 0x000000150f0d1224 */ /* 0x010fc400078e020c */
[----:B------:R-:W-:Y:S01]  /*75b0*/  IMAD R18, R7, UR4, R18 ;  /* 0x0000000407127c24 */ /* 0x000fe2000f8e0212 */
[----:B------:R-:W-:Y:S01]  /*75c0*/  ULDC UR4, c[0x0][0x600] ;  /* 0x0001800000047ab9 */ /* 0x000fe20000000800 */
[----:B------:R-:W-:Y:S02]  /*75d0*/  IMAD R13, R20, UR5, R13 ;  /* 0x00000005140d7c24 */ /* 0x000fe4000f8e020d */
[----:B------:R-:W-:-:S05]  /*75e0*/  IMAD R22, R18, UR4, R5 ;  /* 0x0000000412167c24 */ /* 0x000fca000f8e0205 */
[----:B------:R-:W-:Y:S02]  /*75f0*/  SEL R18, R22, R13, !P1 ;  /* 0x0000000d16127207 */ /* 0x000fe40004800000 */
[----:B------:R-:W-:-:S07]  /*7600*/  SEL R22, R13, R22, !P1 ;  /* 0x000000160d167207 */ /* 0x000fce0004800000 */
.L_x_176:
[----:B------:R-:W-:Y:S05]  /*7610*/  BSYNC B1 ;  /* 0x0000000000017941 */ /* 0x000fea0003800000 */
.L_x_175:
[----:B------:R-:W-:-:S13]  /*7620*/  LOP3.LUT P1, RZ, R4, 0xff, RZ, 0xc0, !PT ;  /* 0x000000ff04ff7812 */ /* 0x000fda000782c0ff */
[----:B------:R-:W-:Y:S05]  /*7630*/  @P1 BRA `(.L_x_179) ;  /* 0xfffffff4002c1947 */ /* 0x000fea000383ffff */
[----:B------:R-:W-:Y:S05]  /*7640*/  BSYNC B0 ;  /* 0x0000000000007941 */ /* 0x000fea0003800000 */
.L_x_167:
[----:B------:R-:W-:-:S03]  /*7650*/  UMOV UR4, 0xffffffff ;  /* 0xffffffff00047882 */ /* 0x000fc60000000000 */
[----:B------:R-:W-:Y:S05]  /*7660*/  BRA.DIV UR4, `(.L_x_180) ;  /* 0x0000000604247947 */ /* 0x000fea000b800000 */
[----:B------:R-:W-:-:S13]  /*7670*/  ELECT P6, URZ, PT ;  /* 0x00000000003f782f */ /* 0x000fda00038c0000 */
.L_x_195:
[----:B------:R-:W-:Y:S04]  /*7680*/  BSSY B0, `(.L_x_181) ;  /* 0x0000022000007945 */ /* 0x000fe80003800000 */
[----:B------:R-:W-:Y:S05]  /*7690*/  @!P6 BRA `(.L_x_182) ;  /* 0x000000000080e947 */ /* 0x000fea0003800000 */
[----:B------:R-:W-:-:S04]  /*76a0*/  LOP3.LUT R23, R23, 0x2, RZ, 0xfc, !PT ;  /* 0x0000000217177812 */ /* 0x000fc800078efcff */
[----:B------:R-:W-:-:S13]  /*76b0*/  ISETP.NE.AND P0, PT, R23, 0x3, PT ;  /* 0x000000031700780c */ /* 0x000fda0003f05270 */
[----:B------:R-:W-:Y:S05]  /*76c0*/  @!P0 BRA `(.L_x_183) ;  /* 0x0000000000048947 */ /* 0x000fea0003800000 */
[----:B------:R-:W-:Y:S01]  /*76d0*/  BPT.TRAP 0x1 ;  /* 0x000000040000795c */ /* 0x000fe20000300000 */
.L_x_183:
[----:B------:R-:W0:Y:S01]  /*76e0*/  S2R R5, SR_CgaCtaId ;  /* 0x0000000000057919 */ /* 0x000e220000008800 */
[----:B------:R-:W-:Y:S02]  /*76f0*/  MOV R0, 0x400 ;  /* 0x0000040000007802 */ /* 0x000fe40000000f00 */
[----:B------:R-:W-:Y:S02]  /*7700*/  SHF.L.U32 R2, R3, 0x1f, RZ ;  /* 0x0000001f03027819 */ /* 0x000fe400000006ff */
[----:B0-----:R-:W-:-:S05]  /*7710*/  LEA R5, R5, R0, 0x18 ;  /* 0x0000000005057211 */ /* 0x001fca00078ec0ff */
[----:B------:R-:W-:-:S04]  /*7720*/  VIADD R5, R5, 0x18 ;  /* 0x0000001805057836 */ /* 0x000fc80000000000 */
[C---:B------:R-:W-:Y:S02]  /*7730*/  IMAD R7, R8.reuse, 0x8, R5 ;  /* 0x0000000808077824 */ /* 0x040fe400078e0205 */
[----:B------:R-:W-:Y:S02]  /*7740*/  VIADD R8, R8, 0x1 ;  /* 0x0000000108087836 */ /* 0x000fe40000000000 */
[----:B------:R-:W0:Y:S03]  /*7750*/  SYNCS.PHASECHK.TRANS64.TRYWAIT P0, [R7+URZ], R2 ;  /* 0x00000002070075a7 */ /* 0x000e26000800017f */
[----:B------:R-:W-:-:S04]  /*7760*/  ISETP.NE.AND P1, PT, R8, 0x3, PT ;  /* 0x000000030800780c */ /* 0x000fc80003f25270 */
[----:B------:R-:W-:Y:S02]  /*7770*/  SEL R0, RZ, 0x1, P1 ;  /* 0x00000001ff007807 */ /* 0x000fe40000800000 */
[----:B------:R-:W-:Y:S02]  /*7780*/  SEL R8, R8, RZ, P1 ;  /* 0x000000ff08087207 */ /* 0x000fe40000800000 */
[----:B------:R-:W-:-:S03]  /*7790*/  LOP3.LUT R9, R3, R0, RZ, 0x3c, !PT ;  /* 0x0000000003097212 */ /* 0x000fc600078e3cff */
[----:B------:R-:W-:Y:S01]  /*77a0*/  IMAD R4, R8, 0x8, R5 ;  /* 0x0000000808047824 */ /* 0x000fe200078e0205 */
[----:B------:R-:W-:Y:S01]  /*77b0*/  SHF.L.U32 R3, R9, 0x1f, RZ ;  /* 0x0000001f09037819 */ /* 0x000fe200000006ff */
[----:B0-----:R-:W-:Y:S06]  /*77c0*/  @!P0 BRA `(.L_x_184) ;  /* 0x0000000000ec8947 */ /* 0x001fec0003800000 */
.L_x_196:
[----:B------:R-:W1:Y:S01]  /*77d0*/  SYNCS.PHASECHK.TRANS64.TRYWAIT P0, [R4+URZ], R3 ;  /* 0x00000003040075a7 */ /* 0x000e62000800017f */
[----:B------:R-:W-:-:S05]  /*77e0*/  VIADD R0, R8, 0x1 ;  /* 0x0000000108007836 */ /* 0x000fca0000000000 */
[----:B------:R-:W-:-:S04]  /*77f0*/  ISETP.NE.AND P1, PT, R0, 0x3, PT ;  /* 0x000000030000780c */ /* 0x000fc80003f25270 */
[----:B0-----:R-:W-:Y:S02]  /*7800*/  SEL R2, RZ, 0x1, P1 ;  /* 0x00000001ff027807 */ /* 0x001fe40000800000 */
[----:B------:R-:W-:Y:S02]  /*7810*/  SEL R0, R0, RZ, P1 ;  /* 0x000000ff00007207 */ /* 0x000fe40000800000 */
[----:B------:R-:W-:Y:S01]  /*7820*/  LOP3.LUT R2, R9, R2, RZ, 0x3c, !PT ;  /* 0x0000000209027212 */ /* 0x000fe200078e3cff */
[----:B-1----:R-:W-:Y:S06]  /*7830*/  @!P0 BRA `(.L_x_185) ;  /* 0x0000000000e48947 */ /* 0x002fec0003800000 */
.L_x_197:
[----:B------:R-:W-:Y:S01]  /*7840*/  IMAD R5, R0, 0x8, R5 ;  /* 0x0000000800057824 */ /* 0x000fe200078e0205 */
[----:B------:R-:W-:-:S07]  /*7850*/  SHF.L.U32 R0, R2, 0x1f, RZ ;  /* 0x0000001f02007819 */ /* 0x000fce00000006ff */
.L_x_186:
[----:B-1----:R1:W3:Y:S02]  /*7860*/  SYNCS.PHASECHK.TRANS64.TRYWAIT P0, [R5+URZ], R0 ;  /* 0x00000000050075a7 */ /* 0x0022e4000800017f */
[----:B---3--:R-:W-:Y:S05]  /*7870*/  @!P0 NANOSLEEP.SYNCS 0x989680 ;  /* 0x009896800000895d */ /* 0x008fea0003900000 */
[----:B------:R-:W3:Y:S02]  /*7880*/  @!P0 SYNCS.PHASECHK.TRANS64 P0, [R5+URZ], R0 ;  /* 0x00000000050085a7 */ /* 0x000ee4000800007f */
[----:B---3--:R-:W-:Y:S05]  /*7890*/  @!P0 BRA `(.L_x_186) ;  /* 0xfffffffc00f08947 */ /* 0x008fea000383ffff */
.L_x_182:
[----:B------:R-:W-:Y:S05]  /*78a0*/  BSYNC B0 ;  /* 0x0000000000007941 */ /* 0x000fea0003800000 */
.L_x_181:
[----:B------:R-:W-:Y:S05]  /*78b0*/  EXIT ;  /* 0x000000000000794d */ /* 0x000fea0003800000 */
.L_x_19:
[----:B0-----:R-:W-:-:S04]  /*78c0*/  IMAD.U32 R3, RZ, RZ, UR43 ;  /* 0x0000002bff037e24 */ /* 0x001fc8000f8e00ff */
[----:B------:R0:W1:Y:S03]  /*78d0*/  SYNCS.PHASECHK.TRANS64.TRYWAIT P0, [R3+URZ+-0x8], R0 ;  /* 0xfffff800030075a7 */ /* 0x000066000800017f */
[----:B-1----:R-:W-:Y:S05]  /*78e0*/  @!P0 NANOSLEEP.SYNCS 0x989680 ;  /* 0x009896800000895d */ /* 0x002fea0003900000 */
[----:B------:R-:W1:Y:S02]  /*78f0*/  @!P0 SYNCS.PHASECHK.TRANS64 P0, [R3+URZ+-0x8], R0 ;  /* 0xfffff800030085a7 */ /* 0x000e64000800007f */
[----:B-1----:R-:W-:Y:S05]  /*7900*/  @!P0 BRA `(.L_x_19) ;  /* 0xfffffffc00ec8947 */ /* 0x002fea000383ffff */
[----:B------:R-:W-:Y:S05]  /*7910*/  BRA `(.L_x_187) ;  /* 0xffffff9c00807947 */ /* 0x000fea000383ffff */
.L_x_24:
[----:B-1----:R1:W2:Y:S02]  /*7920*/  SYNCS.PHASECHK.TRANS64.TRYWAIT P1, [R3+URZ], R0 ;  /* 0x00000000030075a7 */ /* 0x0022a4000802017f */
[----:B--2---:R-:W-:Y:S05]  /*7930*/  @!P1 NANOSLEEP.SYNCS 0x989680 ;  /* 0x009896800000995d */ /* 0x004fea0003900000 */
[----:B------:R-:W2:Y:S02]  /*7940*/  @!P1 SYNCS.PHASECHK.TRANS64 P1, [R3+URZ], R0 ;  /* 0x00000000030095a7 */ /* 0x000ea4000802007f */
[----:B--2---:R-:W-:Y:S05]  /*7950*/  @!P1 BRA `(.L_x_24) ;  /* 0xfffffffc00f09947 */ /* 0x004fea000383ffff */
[----:B------:R-:W-:Y:S05]  /*7960*/  BRA `(.L_x_23) ;  /* 0xffffff9c00f47947 */ /* 0x000fea000383ffff */
.L_x_29:
[----:B-1----:R-:W-:-:S04]  /*7970*/  IMAD.U32 R5, RZ, RZ, UR4 ;  /* 0x00000004ff057e24 */ /* 0x002fc8000f8e00ff */
[----:B------:R1:W2:Y:S03]  /*7980*/  SYNCS.PHASECHK.TRANS64.TRYWAIT P1, [R5+URZ], R4 ;  /* 0x00000004050075a7 */ /* 0x0002a6000802017f */
[----:B--2---:R-:W-:Y:S05]  /*7990*/  @!P1 NANOSLEEP.SYNCS 0x989680 ;  /* 0x009896800000995d */ /* 0x004fea0003900000 */
[----:B------:R-:W2:Y:S02]  /*79a0*/  @!P1 SYNCS.PHASECHK.TRANS64 P1, [R5+URZ], R4 ;  /* 0x00000004050095a7 */ /* 0x000ea4000802007f */
[----:B--2---:R-:W-:Y:S05]  /*79b0*/  @!P1 BRA `(.L_x_29) ;  /* 0xfffffffc00ec9947 */ /* 0x004fea000383ffff */
[----:B------:R-:W-:Y:S05]  /*79c0*/  BRA `(.L_x_28) ;  /* 0xffffffa000c47947 */ /* 0x000fea000383ffff */
.L_x_35:
[----:B0-----:R-:W-:-:S04]  /*79d0*/  IMAD.U32 R3, RZ, RZ, UR43 ;  /* 0x0000002bff037e24 */ /* 0x001fc8000f8e00ff */
[----:B------:R0:W1:Y:S03]  /*79e0*/  SYNCS.PHASECHK.TRANS64.TRYWAIT P0, [R3+URZ+0x8], R0 ;  /* 0x00000800030075a7 */ /* 0x000066000800017f */
[----:B-1----:R-:W-:Y:S05]  /*79f0*/  @!P0 NANOSLEEP.SYNCS 0x989680 ;  /* 0x009896800000895d */ /* 0x002fea0003900000 */
[----:B------:R-:W1:Y:S02]  /*7a00*/  @!P0 SYNCS.PHASECHK.TRANS64 P0, [R3+URZ+0x8], R0 ;  /* 0x00000800030085a7 */ /* 0x000e64000800007f */
[----:B-1----:R-:W-:Y:S05]  /*7a10*/  @!P0 BRA `(.L_x_35) ;  /* 0xfffffffc00ec8947 */ /* 0x002fea000383ffff */
[----:B------:R-:W-:Y:S05]  /*7a20*/  BRA `(.L_x_188) ;  /* 0xffffffa800047947 */ /* 0x000fea000383ffff */
.L_x_168:
[----:B------:R-:W-:Y:S01]  /*7a30*/  BSSY B1, `(.L_x_189) ;  /* 0x0000006000017945 */ /* 0x000fe20003800000 */
[----:B------:R-:W-:-:S07]  /*7a40*/  IMAD.MOV.U32 R15, RZ, RZ, -0x1 ;  /* 0xffffffffff0f7424 */ /* 0x000fce00078e00ff */
[----:B--2--5:R-:W-:Y:S05]  /*7a50*/  WARPSYNC.COLLECTIVE R15, `(.L_x_190) ;  /* 0x000000000f0c7348 */ /* 0x024fea0003c00000 */
[----:B------:R-:W-:Y:S02]  /*7a60*/  ELECT P6, UR62, PT ;  /* 0x00000000003e782f */ /* 0x000fe400038c0000 */
[----:B------:R-:W-:Y:S01]  /*7a70*/  MOV R14, UR62 ;  /* 0x0000003e000e7c02 */ /* 0x000fe20008000f00 */
[----:B--2--5:R-:W-:Y:S10]  /*7a80*/  ENDCOLLECTIVE ;  /* 0x000000000000791b */ /* 0x024ff40003800000 */
.L_x_190:
[----:B------:R-:W-:Y:S05]  /*7a90*/  BSYNC B1 ;  /* 0x0000000000017941 */ /* 0x000fea0003800000 */
.L_x_189:
[----:B------:R-:W-:Y:S05]  /*7aa0*/  BRA `(.L_x_191) ;  /* 0xfffffff0001c7947 */ /* 0x000fea000383ffff */
.L_x_171:
[----:B0-----:R0:W1:Y:S02]  /*7ab0*/  SYNCS.PHASECHK.TRANS64.TRYWAIT P1, [R14+URZ+0x18], R5 ;  /* 0x000018050e0075a7 */ /* 0x001064000802017f */
[----:B-1----:R-:W-:Y:S05]  /*7ac0*/  @!P1 NANOSLEEP.SYNCS 0x989680 ;  /* 0x009896800000995d */ /* 0x002fea0003900000 */
[----:B------:R-:W1:Y:S02]  /*7ad0*/  @!P1 SYNCS.PHASECHK.TRANS64 P1, [R14+URZ+0x18], R5 ;  /* 0x000018050e0095a7 */ /* 0x000e64000802007f */
[----:B-1----:R-:W-:Y:S05]  /*7ae0*/  @!P1 BRA `(.L_x_171) ;  /* 0xfffffffc00f09947 */ /* 0x002fea000383ffff */
[----:B------:R-:W-:Y:S05]  /*7af0*/  BRA `(.L_x_192) ;  /* 0xfffffff000587947 */ /* 0x000fea000383ffff */
.L_x_180:
[----:B------:R-:W-:Y:S01]  /*7b00*/  BSSY B0, `(.L_x_193) ;  /* 0x0000006000007945 */ /* 0x000fe20003800000 */
[----:B------:R-:W-:-:S07]  /*7b10*/  IMAD.MOV.U32 R15, RZ, RZ, -0x1 ;  /* 0xffffffffff0f7424 */ /* 0x000fce00078e00ff */
[----:B--2--5:R-:W-:Y:S05]  /*7b20*/  WARPSYNC.COLLECTIVE R15, `(.L_x_194) ;  /* 0x000000000f0c7348 */ /* 0x024fea0003c00000 */
[----:B------:R-:W-:Y:S02]  /*7b30*/  ELECT P6, UR62, PT ;  /* 0x00000000003e782f */ /* 0x000fe400038c0000 */
[----:B------:R-:W-:Y:S01]  /*7b40*/  MOV R14, UR62 ;  /* 0x0000003e000e7c02 */ /* 0x000fe20008000f00 */
[----:B--2--5:R-:W-:Y:S10]  /*7b50*/  ENDCOLLECTIVE ;  /* 0x000000000000791b */ /* 0x024ff40003800000 */
.L_x_194:
[----:B------:R-:W-:Y:S05]  /*7b60*/  BSYNC B0 ;  /* 0x0000000000007941 */ /* 0x000fea0003800000 */
.L_x_193:
[----:B------:R-:W-:Y:S05]  /*7b70*/  BRA `(.L_x_195) ;  /* 0xfffffff800c07947 */ /* 0x000fea000383ffff */
.L_x_184:
[----:B0-----:R0:W1:Y:S02]  /*7b80*/  SYNCS.PHASECHK.TRANS64.TRYWAIT P0, [R7+URZ], R2 ;  /* 0x00000002070075a7 */ /* 0x001064000800017f */
[----:B-1----:R-:W-:Y:S05]  /*7b90*/  @!P0 NANOSLEEP.SYNCS 0x989680 ;  /* 0x009896800000895d */ /* 0x002fea0003900000 */
[----:B------:R-:W1:Y:S02]  /*7ba0*/  @!P0 SYNCS.PHASECHK.TRANS64 P0, [R7+URZ], R2 ;  /* 0x00000002070085a7 */ /* 0x000e64000800007f */
[----:B-1----:R-:W-:Y:S05]  /*7bb0*/  @!P0 BRA `(.L_x_184) ;  /* 0xfffffffc00f08947 */ /* 0x002fea000383ffff */
[----:B------:R-:W-:Y:S05]  /*7bc0*/  BRA `(.L_x_196) ;  /* 0xfffffffc00007947 */ /* 0x000fea000383ffff */
.L_x_185:
[----:B0-----:R0:W1:Y:S02]  /*7bd0*/  SYNCS.PHASECHK.TRANS64.TRYWAIT P0, [R4+URZ], R3 ;  /* 0x00000003040075a7 */ /* 0x001064000800017f */
[----:B-1----:R-:W-:Y:S05]  /*7be0*/  @!P0 NANOSLEEP.SYNCS 0x989680 ;  /* 0x009896800000895d */ /* 0x002fea0003900000 */
[----:B------:R-:W1:Y:S02]  /*7bf0*/  @!P0 SYNCS.PHASECHK.TRANS64 P0, [R4+URZ], R3 ;  /* 0x00000003040085a7 */ /* 0x000e64000800007f */
[----:B-1----:R-:W-:Y:S05]  /*7c00*/  @!P0 BRA `(.L_x_185) ;  /* 0xfffffffc00f08947 */ /* 0x002fea000383ffff */
[----:B------:R-:W-:Y:S05]  /*7c10*/  BRA `(.L_x_197) ;  /* 0xfffffffc00087947 */ /* 0x000fea000383ffff */
.L_x_198:
[----:B------:R-:W-:-:S00]  /*7c20*/  BRA `(.L_x_198) ;  /* 0xfffffffc00fc7947 */ /* 0x000fc0000383ffff */
[----:B------:R-:W-:-:S00]  /*7c30*/  NOP ;  /* 0x0000000000007918 */ /* 0x000fc00000000000 */
        /* <DEDUP_REMOVED lines=12> */
.L_x_199:


//--------------------- .nv.global.init           --------------------------
	.section	.nv.global.init,"aw",@progbits
.nv.global.init:
	.type		$str$22,@object
	.size		$str$22,($str$23 - $str$22)
$str$22:
        /*0000*/ 	.byte	0x6b, 0x5f, 0x74, 0x69, 0x6c, 0x65, 0x5f, 0x63, 0x6f, 0x75, 0x6e, 0x74, 0x20, 0x3e, 0x3d, 0x20
        /*0010*/ 	.byte	0x31, 0x00
	.type		$str$23,@object
	.size		$str$23,(__unnamed_1 - $str$23)
$str$23:
        /*0012*/ 	.byte	0x2f, 0x74, 0x6d, 0x70, 0x2f, 0x63, 0x75, 0x74, 0x6c, 0x61, 0x73, 0x73, 0x5f, 0x73, 0x77, 0x65
        /*0022*/ 	.byte	0x65, 0x70, 0x5f, 0x73, 0x72, 0x63, 0x2f, 0x69, 0x6e, 0x63, 0x6c, 0x75, 0x64, 0x65, 0x2f, 0x63
        /*0032*/ 	.byte	0x75, 0x74, 0x6c, 0x61, 0x73, 0x73, 0x2f, 0x67, 0x65, 0x6d, 0x6d, 0x2f, 0x63, 0x6f, 0x6c, 0x6c
        /*0042*/ 	.byte	0x65, 0x63, 0x74, 0x69, 0x76, 0x65, 0x2f, 0x73, 0x6d, 0x39, 0x30, 0x5f, 0x6d, 0x6d, 0x61, 0x5f
        /*0052*/ 	.byte	0x74, 0x6d, 0x61, 0x5f, 0x67, 0x6d, 0x6d, 0x61, 0x5f, 0x73, 0x73, 0x5f, 0x77, 0x61, 0x72, 0x70
        /*0062*/ 	.byte	0x73, 0x70, 0x65, 0x63, 0x69, 0x61, 0x6c, 0x69, 0x7a, 0x65, 0x64, 0x2e, 0x68, 0x70, 0x70, 0x00
	.type		__unnamed_1,@object
	.size		__unnamed_1,(.L_0 - __unnamed_1)
__unnamed_1:
        /*0072*/ 	.byte	0x76, 0x6f, 0x69, 0x64, 0x20, 0x63, 0x75, 0x74, 0x6c, 0x61, 0x73, 0x73, 0x3a, 0x3a, 0x67, 0x65
        /* <DEDUP_REMOVED lines=180> */
        /*0bc2*/ 	.byte	0x00
.L_0:


//--------------------- .nv.shared._ZN7cutlass13device_kernelINS_4gemm6kernel13GemmUniversalIN4cute5tupleIJiiiiEEENS1_10collective13CollectiveMmaINS1_34MainloopSm90TmaGmmaWarpSpecializedILi3ENS5_IJNS4_1CILi1EEENSA_ILi2EEESB_EEENS1_32KernelTmaWarpSpecializedPingpongEEENS5_IJNSA_ILi64EEENSA_ILi128EEESG_EEENS_6half_tENS5_IJlSB_lEEESJ_SK_NS4_8TiledMMAINS4_8MMA_AtomIJNS4_4SM904GMMA26MMA_64x128x16_F32F16F16_SSILNSO_5MajorE0ELSQ_0ELNSO_7ScaleInE1ELSR_1EEEEEENS4_6LayoutINS5_IJSB_SB_SB_EEENS5_IJNSA_ILi0EEESW_SW_EEEEENS5_IJNS4_10UnderscoreESZ_SZ_EEEEENS4_23SM90_TMA_LOAD_MULTICASTENS4_14ComposedLayoutINS4_7SwizzleILi3ELi4ELi3EEENS4_18smem_ptr_flag_bitsILi16EEENSU_INS5_IJNSA_ILi8EEESG_EEENS5_IJSG_SB_EEEEEEEvNS4_8identityENS4_13SM90_TMA_LOADES1C_vS1D_EENS_8epilogue10collective6detail29Sm90TmaWarpSpecializedAdapterINS1H_15DefaultEpilogueISJ_SK_SK_NS1G_6thread17LinearCombinationISJ_Li1EffLNS1L_9ScaleType4KindE0ELNS_15FloatRoundStyleE2ESJ_EENS1_15EpilogueDefaultEEEEEvvEEEEvNT_6ParamsE --------------------------
	.section	.nv.shared._ZN7cutlass13device_kernelINS_4gemm6kernel13GemmUniversalIN4cute5tupleIJiiiiEEENS1_10collective13CollectiveMmaINS1_34MainloopSm90TmaGmmaWarpSpecializedILi3ENS5_IJNS4_1CILi1EEENSA_ILi2EEESB_EEENS1_32KernelTmaWarpSpecializedPingpongEEENS5_IJNSA_ILi64EEENSA_ILi128EEESG_EEENS_6half_tENS5_IJlSB_lEEESJ_SK_NS4_8TiledMMAINS4_8MMA_AtomIJNS4_4SM904GMMA26MMA_64x128x16_F32F16F16_SSILNSO_5MajorE0ELSQ_0ELNSO_7ScaleInE1ELSR_1EEEEEENS4_6LayoutINS5_IJSB_SB_SB_EEENS5_IJNSA_ILi0EEESW_SW_EEEEENS5_IJNS4_10UnderscoreESZ_SZ_EEEEENS4_23SM90_TMA_LOAD_MULTICASTENS4_14ComposedLayoutINS4_7SwizzleILi3ELi4ELi3EEENS4_18smem_ptr_flag_bitsILi16EEENSU_INS5_IJNSA_ILi8EEESG_EEENS5_IJSG_SB_EEEEEEEvNS4_8identityENS4_13SM90_TMA_LOADES1C_vS1D_EENS_8epilogue10collective6detail29Sm90TmaWarpSpecializedAdapterINS1H_15DefaultEpilogueISJ_SK_SK_NS1G_6thread17LinearCombinationISJ_Li1EffLNS1L_9ScaleType4KindE0ELNS_15FloatRoundStyleE2ESJ_EENS1_15EpilogueDefaultEEEEEvvEEEEvNT_6ParamsE,"aw",@nobits
	.sectionflags	@""
	.align	16
	.zero		1024


//--------------------- .nv.shared.reserved.0     --------------------------
	.section	.nv.shared.reserved.0,"aw",@nobits
	.weak		__nv_reservedSMEM_offset_0_alias
	.size		__nv_reservedSMEM_offset_0_alias, 0, 0
	.other		__nv_reservedSMEM_offset_0_alias,@"STO_CUDA_RESERVED_SHARED STV_DEFAULT"
__nv_reservedSMEM_offset_0_alias:
	.zero		0


//--------------------- .nv.global                --------------------------
	.section	.nv.global,"aw",@nobits
.nv.global:
	.type		_ZN39_INTERNAL_f541f2b8_4_k_cu_ccb46ab2_27544cute1_E,@object
	.size		_ZN39_INTERNAL_f541f2b8_4_k_cu_ccb46ab2_27544cute1_E,(_ZN39_INTERNAL_f541f2b8_4_k_cu_ccb46ab2_27544cuda3std3__45__cpo6cbeginE - _ZN39_INTERNAL_f541f2b8_4_k_cu_ccb46ab2_27544cute1_E)
_ZN39_INTERNAL_f541f2b8_4_k_cu_ccb46ab2_27544cute1_E:
	.zero		1
	.type		_ZN39_INTERNAL_f541f2b8_4_k_cu_ccb46ab2_27544cuda3std3__45__cpo6cbeginE,@object
	.size		_ZN39_INTERNAL_f541f2b8_4_k_cu_ccb46ab2_27544cuda3std3__45__cpo6cbeginE,(_ZN39_INTERNAL_f541f2b8_4_k_cu_ccb46ab2_27544cuda3std3__48in_placeE - _ZN39_INTERNAL_f541f2b8_4_k_cu_ccb46ab2_27544cuda3std3__45__cpo6cbeginE)
_ZN39_INTERNAL_f541f2b8_4_k_cu_ccb46ab2_27544cuda3std3__45__cpo6cbeginE:
	.zero		1
	.type		_ZN39_INTERNAL_f541f2b8_4_k_cu_ccb46ab2_27544cuda3std3__48in_placeE,@object
	.size		_ZN39_INTERNAL_f541f2b8_4_k_cu_ccb46ab2_27544cuda3std3__48in_placeE,(_ZN39_INTERNAL_f541f2b8_4_k_cu_ccb46ab2_27544cuda3std6ranges3__45__cpo9iter_moveE - _ZN39_INTERNAL_f541f2b8_4_k_cu_ccb46ab2_27544cuda3std3__48in_placeE)
_ZN39_INTERNAL_f541f2b8_4_k_cu_ccb46ab2_27544cuda3std3__48in_placeE:
	.zero		1
	.type		_ZN39_INTERNAL_f541f2b8_4_k_cu_ccb46ab2_27544cuda3std6ranges3__45__cpo9iter_moveE,@object
	.size		_ZN39_INTERNAL_f541f2b8_4_k_cu_ccb46ab2_27544cuda3std6ranges3__45__cpo9iter_moveE,(_ZN39_INTERNAL_f541f2b8_4_k_cu_ccb46ab2_27544cuda3std3__45__cpo5beginE - _ZN39_INTERNAL_f541f2b8_4_k_cu_ccb46ab2_27544cuda3std6ranges3__45__cpo9iter_moveE)
_ZN39_INTERNAL_f541f2b8_4_k_cu_ccb46ab2_27544cuda3std6ranges3__45__cpo9iter_moveE:
	.zero		1
	.type		_ZN39_INTERNAL_f541f2b8_4_k_cu_ccb46ab2_27544cuda3std3__45__cpo5beginE,@object
	.size		_ZN39_INTERNAL_f541f2b8_4_k_cu_ccb46ab2_27544cuda3std3__45__cpo5beginE,(_ZN39_INTERNAL_f541f2b8_4_k_cu_ccb46ab2_27544cuda3std3__441_GLOBAL__N__f541f2b8_4_k_cu_ccb46ab2_27546ignoreE - _ZN39_INTERNAL_f541f2b8_4_k_cu_ccb46ab2_27544cuda3std3__45__cpo5beginE)
_ZN39_INTERNAL_f541f2b8_4_k_cu_ccb46ab2_27544cuda3std3__45__cpo5beginE:
	.zero		1
	.type		_ZN39_INTERNAL_f541f2b8_4_k_cu_ccb46ab2_27544cuda3std3__441_GLOBAL__N__f541f2b8_4_k_cu_ccb46ab2_27546ignoreE,@object
	.size		_ZN39_INTERNAL_f541f2b8_4_k_cu_ccb46ab2_27544cuda3std3__441_GLOBAL__N__f541f2b8_4_k_cu_ccb46ab2_27546ignoreE,(_ZN39_INTERNAL_f541f2b8_4_k_cu_ccb46ab2_27544cute7productE - _ZN39_INTERNAL_f541f2b8_4_k_cu_ccb46ab2_27544cuda3std3__441_GLOBAL__N__f541f2b8_4_k_cu_ccb46ab2_27546ignoreE)
_ZN39_INTERNAL_f541f2b8_4_k_cu_ccb46ab2_27544cuda3std3__441_GLOBAL__N__f541f2b8_4_k_cu_ccb46ab2_27546ignoreE:
	.zero		1
	.type		_ZN39_INTERNAL_f541f2b8_4_k_cu_ccb46ab2_27544cute7productE,@object
	.size		_ZN39_INTERNAL_f541f2b8_4_k_cu_ccb46ab2_27544cute7productE,(_ZN39_INTERNAL_f541f2b8_4_k_cu_ccb46ab2_27544cuda3std3__45__cpo3endE - _ZN39_INTERNAL_f541f2b8_4_k_cu_ccb46ab2_27544cute7productE)
_ZN39_INTERNAL_f541f2b8_4_k_cu_ccb46ab2_27544cute7productE:
	.zero		1
	.type		_ZN39_INTERNAL_f541f2b8_4_k_cu_ccb46ab2_27544cuda3std3__45__cpo3endE,@object
	.size		_ZN39_INTERNAL_f541f2b8_4_k_cu_ccb46ab2_27544cuda3std3__45__cpo3endE,(_ZN39_INTERNAL_f541f2b8_4_k_cu_ccb46ab2_27544cuda3std3__419piecewise_constructE - _ZN39_INTERNAL_f541f2b8_4_k_cu_ccb46ab2_27544cuda3std3__45__cpo3endE)
_ZN39_INTERNAL_f541f2b8_4_k_cu_ccb46ab2_27544cuda3std3__45__cpo3endE:
	.zero		1
	.type		_ZN39_INTERNAL_f541f2b8_4_k_cu_ccb46ab2_27544cuda3std3__419piecewise_constructE,@object
	.size		_ZN39_INTERNAL_f541f2b8_4_k_cu_ccb46ab2_27544cuda3std3__419piecewise_constructE,(_ZN39_INTERNAL_f541f2b8_4_k_cu_ccb46ab2_27544cuda3std3__45__cpo4cendE - _ZN39_INTERNAL_f541f2b8_4_k_cu_ccb46ab2_27544cuda3std3__419piecewise_constructE)
_ZN39_INTERNAL_f541f2b8_4_k_cu_ccb46ab2_27544cuda3std3__419piecewise_constructE:
	.zero		1
	.type		_ZN39_INTERNAL_f541f2b8_4_k_cu_ccb46ab2_27544cuda3std3__45__cpo4cendE,@object
	.size		_ZN39_INTERNAL_f541f2b8_4_k_cu_ccb46ab2_27544cuda3std3__45__cpo4cendE,(_ZN39_INTERNAL_f541f2b8_4_k_cu_ccb46ab2_27544cuda3std6ranges3__45__cpo4swapE - _ZN39_INTERNAL_f541f2b8_4_k_cu_ccb46ab2_27544cuda3std3__45__cpo4cendE)
_ZN39_INTERNAL_f541f2b8_4_k_cu_ccb46ab2_27544cuda3std3__45__cpo4cendE:
	.zero		1
	.type		_ZN39_INTERNAL_f541f2b8_4_k_cu_ccb46ab2_27544cuda3std6ranges3__45__cpo4swapE,@object
	.size		_ZN39_INTERNAL_f541f2b8_4_k_cu_ccb46ab2_27544cuda3std6ranges3__45__cpo4swapE,(.L_8 - _ZN39_INTERNAL_f541f2b8_4_k_cu_ccb46ab2_27544cuda3std6ranges3__45__cpo4swapE)
_ZN39_INTERNAL_f541f2b8_4_k_cu_ccb46ab2_27544cuda3std6ranges3__45__cpo4swapE:
	.zero		1
.L_8:


//--------------------- .nv.constant0._ZN7cutlass13device_kernelINS_4gemm6kernel13GemmUniversalIN4cute5tupleIJiiiiEEENS1_10collective13CollectiveMmaINS1_34MainloopSm90TmaGmmaWarpSpecializedILi3ENS5_IJNS4_1CILi1EEENSA_ILi2EEESB_EEENS1_32KernelTmaWarpSpecializedPingpongEEENS5_IJNSA_ILi64EEENSA_ILi128EEESG_EEENS_6half_tENS5_IJlSB_lEEESJ_SK_NS4_8TiledMMAINS4_8MMA_AtomIJNS4_4SM904GMMA26MMA_64x128x16_F32F16F16_SSILNSO_5MajorE0ELSQ_0ELNSO_7ScaleInE1ELSR_1EEEEEENS4_6LayoutINS5_IJSB_SB_SB_EEENS5_IJNSA_ILi0EEESW_SW_EEEEENS5_IJNS4_10UnderscoreESZ_SZ_EEEEENS4_23SM90_TMA_LOAD_MULTICASTENS4_14ComposedLayoutINS4_7SwizzleILi3ELi4ELi3EEENS4_18smem_ptr_flag_bitsILi16EEENSU_INS5_IJNSA_ILi8EEESG_EEENS5_IJSG_SB_EEEEEEEvNS4_8identityENS4_13SM90_TMA_LOADES1C_vS1D_EENS_8epilogue10collective6detail29Sm90TmaWarpSpecializedAdapterINS1H_15DefaultEpilogueISJ_SK_SK_NS1G_6thread17LinearCombinationISJ_Li1EffLNS1L_9ScaleType4KindE0ELNS_15FloatRoundStyleE2ESJ_EENS1_15EpilogueDefaultEEEEEvvEEEEvNT_6ParamsE --------------------------
	.section	.nv.constant0._ZN7cutlass13device_kernelINS_4gemm6kernel13GemmUniversalIN4cute5tupleIJiiiiEEENS1_10collective13CollectiveMmaINS1_34MainloopSm90TmaGmmaWarpSpecializedILi3ENS5_IJNS4_1CILi1EEENSA_ILi2EEESB_EEENS1_32KernelTmaWarpSpecializedPingpongEEENS5_IJNSA_ILi64EEENSA_ILi128EEESG_EEENS_6half_tENS5_IJlSB_lEEESJ_SK_NS4_8TiledMMAINS4_8MMA_AtomIJNS4_4SM904GMMA26MMA_64x128x16_F32F16F16_SSILNSO_5MajorE0ELSQ_0ELNSO_7ScaleInE1ELSR_1EEEEEENS4_6LayoutINS5_IJSB_SB_SB_EEENS5_IJNSA_ILi0EEESW_SW_EEEEENS5_IJNS4_10UnderscoreESZ_SZ_EEEEENS4_23SM90_TMA_LOAD_MULTICASTENS4_14ComposedLayoutINS4_7SwizzleILi3ELi4ELi3EEENS4_18smem_ptr_flag_bitsILi16EEENSU_INS5_IJNSA_ILi8EEESG_EEENS5_IJSG_SB_EEEEEEEvNS4_8identityENS4_13SM90_TMA_LOADES1C_vS1D_EENS_8epilogue10collective6detail29Sm90TmaWarpSpecializedAdapterINS1H_15DefaultEpilogueISJ_SK_SK_NS1G_6thread17LinearCombinationISJ_Li1EffLNS1L_9ScaleType4KindE0ELNS_15FloatRoundStyleE2ESJ_EENS1_15EpilogueDefaultEEEEEvvEEEEvNT_6ParamsE,"a",@progbits
	.sectionflags	@""
	.align	4
.nv.constant0._ZN7cutlass13device_kernelINS_4gemm6kernel13GemmUniversalIN4cute5tupleIJiiiiEEENS1_10collective13CollectiveMmaINS1_34MainloopSm90TmaGmmaWarpSpecializedILi3ENS5_IJNS4_1CILi1EEENSA_ILi2EEESB_EEENS1_32KernelTmaWarpSpecializedPingpongEEENS5_IJNSA_ILi64EEENSA_ILi128EEESG_EEENS_6half_tENS5_IJlSB_lEEESJ_SK_NS4_8TiledMMAINS4_8MMA_AtomIJNS4_4SM904GMMA26MMA_64x128x16_F32F16F16_SSILNSO_5MajorE0ELSQ_0ELNSO_7ScaleInE1ELSR_1EEEEEENS4_6LayoutINS5_IJSB_SB_SB_EEENS5_IJNSA_ILi0EEESW_SW_EEEEENS5_IJNS4_10UnderscoreESZ_SZ_EEEEENS4_23SM90_TMA_LOAD_MULTICASTENS4_14ComposedLayoutINS4_7SwizzleILi3ELi4ELi3EEENS4_18smem_ptr_flag_bitsILi16EEENSU_INS5_IJNSA_ILi8EEESG_EEENS5_IJSG_SB_EEEEEEEvNS4_8identityENS4_13SM90_TMA_LOADES1C_vS1D_EENS_8epilogue10collective6detail29Sm90TmaWarpSpecializedAdapterINS1H_15DefaultEpilogueISJ_SK_SK_NS1G_6thread17LinearCombinationISJ_Li1EffLNS1L_9ScaleType4KindE0ELNS_15FloatRoundStyleE2ESJ_EENS1_15EpilogueDefaultEEEEEvvEEEEvNT_6ParamsE:
	.zero		1664


//--------------------- SYMBOLS --------------------------

	.type		.nv.reservedSmem.offset0,@object
	.size		.nv.reservedSmem.offset0,0x4
	.type		__assertfail,@function
